//
// Generated by NVIDIA NVVM Compiler
//
// Compiler Build ID: CL-36424714
// Cuda compilation tools, release 13.0, V13.0.88
// Based on NVVM 20.0.0
//

.version 9.0
.target sm_100
.address_size 64

	// .globl	calculate_kinetic_energy_kernel
.extern .func  (.param .b32 func_retval0) vprintf
(
	.param .b64 vprintf_param_0,
	.param .b64 vprintf_param_1
)
;
.global .align 1 .b8 _ZN34_INTERNAL_328f2a80_4_k_cu_fb4be3e44cuda3std3__45__cpo5beginE[1];
.global .align 1 .b8 _ZN34_INTERNAL_328f2a80_4_k_cu_fb4be3e44cuda3std3__45__cpo3endE[1];
.global .align 1 .b8 _ZN34_INTERNAL_328f2a80_4_k_cu_fb4be3e44cuda3std3__45__cpo6cbeginE[1];
.global .align 1 .b8 _ZN34_INTERNAL_328f2a80_4_k_cu_fb4be3e44cuda3std3__45__cpo4cendE[1];
.global .align 1 .b8 _ZN34_INTERNAL_328f2a80_4_k_cu_fb4be3e44cuda3std3__45__cpo6rbeginE[1];
.global .align 1 .b8 _ZN34_INTERNAL_328f2a80_4_k_cu_fb4be3e44cuda3std3__45__cpo4rendE[1];
.global .align 1 .b8 _ZN34_INTERNAL_328f2a80_4_k_cu_fb4be3e44cuda3std3__45__cpo7crbeginE[1];
.global .align 1 .b8 _ZN34_INTERNAL_328f2a80_4_k_cu_fb4be3e44cuda3std3__45__cpo5crendE[1];
.global .align 1 .b8 _ZN34_INTERNAL_328f2a80_4_k_cu_fb4be3e44cuda3std3__436_GLOBAL__N__328f2a80_4_k_cu_fb4be3e46ignoreE[1];
.global .align 1 .b8 _ZN34_INTERNAL_328f2a80_4_k_cu_fb4be3e44cuda3std3__419piecewise_constructE[1];
.global .align 1 .b8 _ZN34_INTERNAL_328f2a80_4_k_cu_fb4be3e44cuda3std3__48in_placeE[1];
.global .align 1 .b8 _ZN34_INTERNAL_328f2a80_4_k_cu_fb4be3e44cuda3std3__420unreachable_sentinelE[1];
.global .align 1 .b8 _ZN34_INTERNAL_328f2a80_4_k_cu_fb4be3e44cuda3std3__47nulloptE[1];
.global .align 1 .b8 _ZN34_INTERNAL_328f2a80_4_k_cu_fb4be3e44cuda3std3__48unexpectE[1];
.global .align 1 .b8 _ZN34_INTERNAL_328f2a80_4_k_cu_fb4be3e44cuda3std6ranges3__45__cpo4swapE[1];
.global .align 1 .b8 _ZN34_INTERNAL_328f2a80_4_k_cu_fb4be3e44cuda3std6ranges3__45__cpo9iter_moveE[1];
.global .align 1 .b8 _ZN34_INTERNAL_328f2a80_4_k_cu_fb4be3e44cuda3std6ranges3__45__cpo5beginE[1];
.global .align 1 .b8 _ZN34_INTERNAL_328f2a80_4_k_cu_fb4be3e44cuda3std6ranges3__45__cpo3endE[1];
.global .align 1 .b8 _ZN34_INTERNAL_328f2a80_4_k_cu_fb4be3e44cuda3std6ranges3__45__cpo6cbeginE[1];
.global .align 1 .b8 _ZN34_INTERNAL_328f2a80_4_k_cu_fb4be3e44cuda3std6ranges3__45__cpo4cendE[1];
.global .align 1 .b8 _ZN34_INTERNAL_328f2a80_4_k_cu_fb4be3e44cuda3std6ranges3__45__cpo7advanceE[1];
.global .align 1 .b8 _ZN34_INTERNAL_328f2a80_4_k_cu_fb4be3e44cuda3std6ranges3__45__cpo9iter_swapE[1];
.global .align 1 .b8 _ZN34_INTERNAL_328f2a80_4_k_cu_fb4be3e44cuda3std6ranges3__45__cpo4nextE[1];
.global .align 1 .b8 _ZN34_INTERNAL_328f2a80_4_k_cu_fb4be3e44cuda3std6ranges3__45__cpo4prevE[1];
.global .align 1 .b8 _ZN34_INTERNAL_328f2a80_4_k_cu_fb4be3e44cuda3std6ranges3__45__cpo4dataE[1];
.global .align 1 .b8 _ZN34_INTERNAL_328f2a80_4_k_cu_fb4be3e44cuda3std6ranges3__45__cpo5cdataE[1];
.global .align 1 .b8 _ZN34_INTERNAL_328f2a80_4_k_cu_fb4be3e44cuda3std6ranges3__45__cpo4sizeE[1];
.global .align 1 .b8 _ZN34_INTERNAL_328f2a80_4_k_cu_fb4be3e44cuda3std6ranges3__45__cpo5ssizeE[1];
.global .align 1 .b8 _ZN34_INTERNAL_328f2a80_4_k_cu_fb4be3e44cuda3std6ranges3__45__cpo8distanceE[1];
.global .align 1 .b8 _ZN34_INTERNAL_328f2a80_4_k_cu_fb4be3e46thrust24THRUST_300001_SM_1000_NS6system6detail10sequential3seqE[1];
.global .align 1 .b8 _ZN34_INTERNAL_328f2a80_4_k_cu_fb4be3e46thrust24THRUST_300001_SM_1000_NS12placeholders2_1E[1];
.global .align 1 .b8 _ZN34_INTERNAL_328f2a80_4_k_cu_fb4be3e46thrust24THRUST_300001_SM_1000_NS12placeholders2_2E[1];
.global .align 1 .b8 _ZN34_INTERNAL_328f2a80_4_k_cu_fb4be3e46thrust24THRUST_300001_SM_1000_NS12placeholders2_3E[1];
.global .align 1 .b8 _ZN34_INTERNAL_328f2a80_4_k_cu_fb4be3e46thrust24THRUST_300001_SM_1000_NS12placeholders2_4E[1];
.global .align 1 .b8 _ZN34_INTERNAL_328f2a80_4_k_cu_fb4be3e46thrust24THRUST_300001_SM_1000_NS12placeholders2_5E[1];
.global .align 1 .b8 _ZN34_INTERNAL_328f2a80_4_k_cu_fb4be3e46thrust24THRUST_300001_SM_1000_NS12placeholders2_6E[1];
.global .align 1 .b8 _ZN34_INTERNAL_328f2a80_4_k_cu_fb4be3e46thrust24THRUST_300001_SM_1000_NS12placeholders2_7E[1];
.global .align 1 .b8 _ZN34_INTERNAL_328f2a80_4_k_cu_fb4be3e46thrust24THRUST_300001_SM_1000_NS12placeholders2_8E[1];
.global .align 1 .b8 _ZN34_INTERNAL_328f2a80_4_k_cu_fb4be3e46thrust24THRUST_300001_SM_1000_NS12placeholders2_9E[1];
.global .align 1 .b8 _ZN34_INTERNAL_328f2a80_4_k_cu_fb4be3e46thrust24THRUST_300001_SM_1000_NS12placeholders3_10E[1];
.extern .shared .align 16 .b8 shared_data[];
.extern .shared .align 16 .b8 shared_ke[];
.global .align 1 .b8 $str[69] = {71, 80, 85, 32, 83, 84, 65, 66, 73, 76, 73, 84, 89, 32, 71, 65, 84, 69, 58, 32, 83, 121, 115, 116, 101, 109, 32, 115, 116, 97, 98, 108, 101, 32, 45, 32, 97, 118, 103, 95, 75, 69, 61, 37, 46, 56, 102, 44, 32, 97, 99, 116, 105, 118, 101, 95, 110, 111, 100, 101, 115, 61, 37, 100, 47, 37, 100, 10};

.visible .entry calculate_kinetic_energy_kernel(
	.param .u64 .ptr .align 1 calculate_kinetic_energy_kernel_param_0,
	.param .u64 .ptr .align 1 calculate_kinetic_energy_kernel_param_1,
	.param .u64 .ptr .align 1 calculate_kinetic_energy_kernel_param_2,
	.param .u64 .ptr .align 1 calculate_kinetic_energy_kernel_param_3,
	.param .u64 .ptr .align 1 calculate_kinetic_energy_kernel_param_4,
	.param .u64 .ptr .align 1 calculate_kinetic_energy_kernel_param_5,
	.param .u32 calculate_kinetic_energy_kernel_param_6,
	.param .f32 calculate_kinetic_energy_kernel_param_7
)
{
	.reg .pred 	%p<9>;
	.reg .b32 	%r<25>;
	.reg .b32 	%f<20>;
	.reg .b64 	%rd<21>;

	ld.param.u64 	%rd1, [calculate_kinetic_energy_kernel_param_0];
	ld.param.u64 	%rd2, [calculate_kinetic_energy_kernel_param_1];
	ld.param.u64 	%rd3, [calculate_kinetic_energy_kernel_param_2];
	ld.param.u64 	%rd4, [calculate_kinetic_energy_kernel_param_3];
	ld.param.u64 	%rd5, [calculate_kinetic_energy_kernel_param_4];
	ld.param.u64 	%rd6, [calculate_kinetic_energy_kernel_param_5];
	ld.param.u32 	%r10, [calculate_kinetic_energy_kernel_param_6];
	ld.param.f32 	%f5, [calculate_kinetic_energy_kernel_param_7];
	mov.u32 	%r1, %tid.x;
	mov.u32 	%r2, %ctaid.x;
	mov.u32 	%r24, %ntid.x;
	mad.lo.s32 	%r4, %r2, %r24, %r1;
	shl.b32 	%r11, %r24, 2;
	mov.u32 	%r12, shared_data;
	add.s32 	%r5, %r12, %r11;
	shl.b32 	%r13, %r1, 2;
	add.s32 	%r6, %r12, %r13;
	mov.b32 	%r14, 0;
	st.shared.u32 	[%r6], %r14;
	add.s32 	%r7, %r5, %r13;
	st.shared.u32 	[%r7], %r14;
	setp.ge.s32 	%p1, %r4, %r10;
	@%p1 bra 	$L__BB0_6;
	cvta.to.global.u64 	%rd7, %rd1;
	cvta.to.global.u64 	%rd8, %rd2;
	cvta.to.global.u64 	%rd9, %rd3;
	mul.wide.u32 	%rd10, %r4, 4;
	add.s64 	%rd11, %rd7, %rd10;
	ld.global.nc.f32 	%f6, [%rd11];
	add.s64 	%rd12, %rd8, %rd10;
	ld.global.nc.f32 	%f7, [%rd12];
	add.s64 	%rd13, %rd9, %rd10;
	ld.global.nc.f32 	%f8, [%rd13];
	mul.f32 	%f9, %f7, %f7;
	fma.rn.f32 	%f10, %f6, %f6, %f9;
	fma.rn.f32 	%f1, %f8, %f8, %f10;
	setp.leu.f32 	%p2, %f1, %f5;
	mov.f32 	%f19, 0f3F000000;
	@%p2 bra 	$L__BB0_6;
	setp.eq.s64 	%p3, %rd4, 0;
	@%p3 bra 	$L__BB0_5;
	cvta.to.global.u64 	%rd14, %rd4;
	add.s64 	%rd16, %rd14, %rd10;
	ld.global.nc.f32 	%f2, [%rd16];
	setp.leu.f32 	%p4, %f2, 0f00000000;
	@%p4 bra 	$L__BB0_5;
	mul.f32 	%f19, %f2, 0f3F000000;
$L__BB0_5:
	mul.f32 	%f13, %f1, %f19;
	st.shared.f32 	[%r6], %f13;
	mov.b32 	%r15, 1;
	st.shared.u32 	[%r7], %r15;
$L__BB0_6:
	bar.sync 	0;
	setp.lt.u32 	%p5, %r24, 2;
	@%p5 bra 	$L__BB0_10;
$L__BB0_7:
	shr.u32 	%r9, %r24, 1;
	setp.ge.u32 	%p6, %r1, %r9;
	@%p6 bra 	$L__BB0_9;
	shl.b32 	%r16, %r9, 2;
	add.s32 	%r17, %r6, %r16;
	ld.shared.f32 	%f14, [%r17];
	ld.shared.f32 	%f15, [%r6];
	add.f32 	%f16, %f14, %f15;
	st.shared.f32 	[%r6], %f16;
	add.s32 	%r18, %r7, %r16;
	ld.shared.u32 	%r19, [%r18];
	ld.shared.u32 	%r20, [%r7];
	add.s32 	%r21, %r20, %r19;
	st.shared.u32 	[%r7], %r21;
$L__BB0_9:
	bar.sync 	0;
	setp.gt.u32 	%p7, %r24, 3;
	mov.u32 	%r24, %r9;
	@%p7 bra 	$L__BB0_7;
$L__BB0_10:
	setp.ne.s32 	%p8, %r1, 0;
	@%p8 bra 	$L__BB0_12;
	ld.shared.f32 	%f17, [shared_data];
	cvta.to.global.u64 	%rd17, %rd5;
	mul.wide.u32 	%rd18, %r2, 4;
	add.s64 	%rd19, %rd17, %rd18;
	st.global.f32 	[%rd19], %f17;
	ld.shared.u32 	%r22, [%r5];
	cvta.to.global.u64 	%rd20, %rd6;
	atom.global.add.u32 	%r23, [%rd20], %r22;
$L__BB0_12:
	ret;

}
	// .globl	reduce_kinetic_energy_kernel
.visible .entry reduce_kinetic_energy_kernel(
	.param .u64 .ptr .align 1 reduce_kinetic_energy_kernel_param_0,
	.param .u64 .ptr .align 1 reduce_kinetic_energy_kernel_param_1,
	.param .u64 .ptr .align 1 reduce_kinetic_energy_kernel_param_2,
	.param .u64 .ptr .align 1 reduce_kinetic_energy_kernel_param_3,
	.param .u32 reduce_kinetic_energy_kernel_param_4,
	.param .u32 reduce_kinetic_energy_kernel_param_5
)
{
	.reg .pred 	%p<12>;
	.reg .b32 	%r<39>;
	.reg .b32 	%f<31>;
	.reg .b64 	%rd<23>;

	ld.param.u64 	%rd9, [reduce_kinetic_energy_kernel_param_0];
	ld.param.u64 	%rd7, [reduce_kinetic_energy_kernel_param_1];
	ld.param.u64 	%rd10, [reduce_kinetic_energy_kernel_param_2];
	ld.param.u64 	%rd8, [reduce_kinetic_energy_kernel_param_3];
	ld.param.u32 	%r16, [reduce_kinetic_energy_kernel_param_4];
	cvta.to.global.u64 	%rd1, %rd9;
	cvta.to.global.u64 	%rd2, %rd10;
	mov.u32 	%r1, %tid.x;
	mov.u32 	%r38, %ntid.x;
	setp.ge.s32 	%p1, %r1, %r16;
	mov.f32 	%f30, 0f00000000;
	@%p1 bra 	$L__BB1_6;
	add.s32 	%r17, %r1, %r38;
	max.u32 	%r18, %r16, %r17;
	setp.lt.u32 	%p2, %r17, %r16;
	selp.u32 	%r19, 1, 0, %p2;
	add.s32 	%r20, %r17, %r19;
	sub.s32 	%r21, %r18, %r20;
	div.u32 	%r22, %r21, %r38;
	add.s32 	%r3, %r22, %r19;
	and.b32  	%r23, %r3, 3;
	setp.eq.s32 	%p3, %r23, 3;
	mov.f32 	%f30, 0f00000000;
	mov.u32 	%r36, %r1;
	@%p3 bra 	$L__BB1_4;
	mul.wide.u32 	%rd11, %r1, 4;
	add.s64 	%rd22, %rd1, %rd11;
	mul.wide.u32 	%rd4, %r38, 4;
	add.s32 	%r24, %r3, 1;
	and.b32  	%r25, %r24, 3;
	neg.s32 	%r34, %r25;
	mov.f32 	%f30, 0f00000000;
	mov.u32 	%r36, %r1;
$L__BB1_3:
	.pragma "nounroll";
	ld.global.nc.f32 	%f13, [%rd22];
	add.f32 	%f30, %f30, %f13;
	add.s32 	%r36, %r36, %r38;
	add.s64 	%rd22, %rd22, %rd4;
	add.s32 	%r34, %r34, 1;
	setp.ne.s32 	%p4, %r34, 0;
	@%p4 bra 	$L__BB1_3;
$L__BB1_4:
	setp.lt.u32 	%p5, %r3, 3;
	@%p5 bra 	$L__BB1_6;
$L__BB1_5:
	mul.wide.u32 	%rd12, %r36, 4;
	add.s64 	%rd13, %rd1, %rd12;
	ld.global.nc.f32 	%f14, [%rd13];
	add.f32 	%f15, %f30, %f14;
	add.s32 	%r26, %r36, %r38;
	mul.wide.u32 	%rd14, %r26, 4;
	add.s64 	%rd15, %rd1, %rd14;
	ld.global.nc.f32 	%f16, [%rd15];
	add.f32 	%f17, %f15, %f16;
	add.s32 	%r27, %r26, %r38;
	mul.wide.u32 	%rd16, %r27, 4;
	add.s64 	%rd17, %rd1, %rd16;
	ld.global.nc.f32 	%f18, [%rd17];
	add.f32 	%f19, %f17, %f18;
	add.s32 	%r28, %r27, %r38;
	mul.wide.u32 	%rd18, %r28, 4;
	add.s64 	%rd19, %rd1, %rd18;
	ld.global.nc.f32 	%f20, [%rd19];
	add.f32 	%f30, %f19, %f20;
	add.s32 	%r36, %r28, %r38;
	setp.lt.s32 	%p6, %r36, %r16;
	@%p6 bra 	$L__BB1_5;
$L__BB1_6:
	shl.b32 	%r29, %r1, 2;
	mov.u32 	%r30, shared_ke;
	add.s32 	%r12, %r30, %r29;
	st.shared.f32 	[%r12], %f30;
	bar.sync 	0;
	setp.lt.u32 	%p7, %r38, 2;
	@%p7 bra 	$L__BB1_10;
$L__BB1_7:
	shr.u32 	%r14, %r38, 1;
	setp.ge.u32 	%p8, %r1, %r14;
	@%p8 bra 	$L__BB1_9;
	shl.b32 	%r31, %r14, 2;
	add.s32 	%r32, %r12, %r31;
	ld.shared.f32 	%f21, [%r32];
	ld.shared.f32 	%f22, [%r12];
	add.f32 	%f23, %f21, %f22;
	st.shared.f32 	[%r12], %f23;
$L__BB1_9:
	bar.sync 	0;
	setp.gt.u32 	%p9, %r38, 3;
	mov.u32 	%r38, %r14;
	@%p9 bra 	$L__BB1_7;
$L__BB1_10:
	setp.ne.s32 	%p10, %r1, 0;
	@%p10 bra 	$L__BB1_14;
	ld.shared.f32 	%f8, [shared_ke];
	cvta.to.global.u64 	%rd20, %rd7;
	st.global.f32 	[%rd20], %f8;
	cvta.to.global.u64 	%rd21, %rd8;
	ld.global.nc.u32 	%r15, [%rd21];
	setp.lt.s32 	%p11, %r15, 1;
	@%p11 bra 	$L__BB1_13;
	cvt.rn.f32.u32 	%f24, %r15;
	div.rn.f32 	%f25, %f8, %f24;
	st.global.f32 	[%rd2], %f25;
	bra.uni 	$L__BB1_14;
$L__BB1_13:
	mov.b32 	%r33, 0;
	st.global.u32 	[%rd2], %r33;
$L__BB1_14:
	ret;

}
	// .globl	check_stability_kernel
.visible .entry check_stability_kernel(
	.param .u64 .ptr .align 1 check_stability_kernel_param_0,
	.param .u64 .ptr .align 1 check_stability_kernel_param_1,
	.param .u64 .ptr .align 1 check_stability_kernel_param_2,
	.param .f32 check_stability_kernel_param_3,
	.param .u32 check_stability_kernel_param_4,
	.param .u32 check_stability_kernel_param_5
)
{
	.local .align 16 .b8 	__local_depot2[16];
	.reg .b64 	%SP;
	.reg .b64 	%SPL;
	.reg .pred 	%p<5>;
	.reg .b32 	%r<17>;
	.reg .b32 	%f<3>;
	.reg .b64 	%rd<11>;
	.reg .b64 	%fd<2>;

	mov.u64 	%SPL, __local_depot2;
	cvta.local.u64 	%SP, %SPL;
	ld.param.u64 	%rd2, [check_stability_kernel_param_0];
	ld.param.u64 	%rd3, [check_stability_kernel_param_1];
	ld.param.u64 	%rd4, [check_stability_kernel_param_2];
	ld.param.f32 	%f2, [check_stability_kernel_param_3];
	ld.param.u32 	%r2, [check_stability_kernel_param_4];
	ld.param.u32 	%r3, [check_stability_kernel_param_5];
	cvta.to.global.u64 	%rd1, %rd4;
	cvta.to.global.u64 	%rd5, %rd3;
	cvta.to.global.u64 	%rd6, %rd2;
	ld.global.nc.f32 	%f1, [%rd6];
	ld.global.nc.u32 	%r4, [%rd5];
	setp.geu.f32 	%p1, %f1, %f2;
	mul.hi.s32 	%r5, %r2, 1374389535;
	shr.u32 	%r6, %r5, 31;
	shr.s32 	%r7, %r5, 5;
	add.s32 	%r8, %r7, %r6;
	max.s32 	%r10, %r8, 1;
	setp.ge.s32 	%p2, %r4, %r10;
	and.pred  	%p3, %p1, %p2;
	@%p3 bra 	$L__BB2_3;
	mov.b32 	%r12, 1;
	st.global.u32 	[%rd1], %r12;
	mad.lo.s32 	%r13, %r3, -1775253149, 28633112;
	shf.l.wrap.b32 	%r14, %r13, %r13, 29;
	setp.gt.u32 	%p4, %r14, 7158278;
	@%p4 bra 	$L__BB2_4;
	add.u64 	%rd7, %SP, 0;
	add.u64 	%rd8, %SPL, 0;
	cvt.f64.f32 	%fd1, %f1;
	st.local.f64 	[%rd8], %fd1;
	st.local.v2.u32 	[%rd8+8], {%r4, %r2};
	mov.u64 	%rd9, $str;
	cvta.global.u64 	%rd10, %rd9;
	{ // callseq 0, 0
	.param .b64 param0;
	st.param.b64 	[param0], %rd10;
	.param .b64 param1;
	st.param.b64 	[param1], %rd7;
	.param .b32 retval0;
	call.uni (retval0), 
	vprintf, 
	(
	param0, 
	param1
	);
	ld.param.b32 	%r15, [retval0];
	} // callseq 0
	bra.uni 	$L__BB2_4;
$L__BB2_3:
	mov.b32 	%r11, 0;
	st.global.u32 	[%rd1], %r11;
$L__BB2_4:
	ret;

}
	// .globl	force_pass_with_stability_kernel
.visible .entry force_pass_with_stability_kernel(
	.param .u64 .ptr .align 1 force_pass_with_stability_kernel_param_0,
	.param .u64 .ptr .align 1 force_pass_with_stability_kernel_param_1,
	.param .u64 .ptr .align 1 force_pass_with_stability_kernel_param_2,
	.param .u64 .ptr .align 1 force_pass_with_stability_kernel_param_3,
	.param .u64 .ptr .align 1 force_pass_with_stability_kernel_param_4,
	.param .u64 .ptr .align 1 force_pass_with_stability_kernel_param_5,
	.param .u64 .ptr .align 1 force_pass_with_stability_kernel_param_6,
	.param .u64 .ptr .align 1 force_pass_with_stability_kernel_param_7,
	.param .u64 .ptr .align 1 force_pass_with_stability_kernel_param_8,
	.param .u64 .ptr .align 1 force_pass_with_stability_kernel_param_9,
	.param .u64 .ptr .align 1 force_pass_with_stability_kernel_param_10,
	.param .u64 .ptr .align 1 force_pass_with_stability_kernel_param_11,
	.param .u64 .ptr .align 1 force_pass_with_stability_kernel_param_12,
	.param .align 4 .b8 force_pass_with_stability_kernel_param_13[12],
	.param .u64 .ptr .align 1 force_pass_with_stability_kernel_param_14,
	.param .u64 .ptr .align 1 force_pass_with_stability_kernel_param_15,
	.param .u64 .ptr .align 1 force_pass_with_stability_kernel_param_16,
	.param .u32 force_pass_with_stability_kernel_param_17,
	.param .f32 force_pass_with_stability_kernel_param_18,
	.param .u64 .ptr .align 1 force_pass_with_stability_kernel_param_19
)
{
	.reg .pred 	%p<5>;
	.reg .b32 	%r<13>;
	.reg .b32 	%f<8>;
	.reg .b64 	%rd<27>;

	ld.param.u64 	%rd4, [force_pass_with_stability_kernel_param_3];
	ld.param.u64 	%rd5, [force_pass_with_stability_kernel_param_4];
	ld.param.u64 	%rd6, [force_pass_with_stability_kernel_param_5];
	ld.param.u64 	%rd7, [force_pass_with_stability_kernel_param_6];
	ld.param.u64 	%rd8, [force_pass_with_stability_kernel_param_7];
	ld.param.u64 	%rd9, [force_pass_with_stability_kernel_param_8];
	ld.param.u32 	%r3, [force_pass_with_stability_kernel_param_17];
	ld.param.f32 	%f1, [force_pass_with_stability_kernel_param_18];
	ld.param.u64 	%rd10, [force_pass_with_stability_kernel_param_19];
	cvta.to.global.u64 	%rd1, %rd9;
	cvta.to.global.u64 	%rd2, %rd8;
	cvta.to.global.u64 	%rd3, %rd7;
	cvta.to.global.u64 	%rd11, %rd10;
	ld.global.nc.u32 	%r4, [%rd11];
	setp.eq.s32 	%p1, %r4, 0;
	@%p1 bra 	$L__BB3_3;
	mov.u32 	%r5, %ctaid.x;
	mov.u32 	%r6, %ntid.x;
	mov.u32 	%r7, %tid.x;
	mad.lo.s32 	%r1, %r5, %r6, %r7;
	setp.ge.s32 	%p2, %r1, %r3;
	@%p2 bra 	$L__BB3_6;
	mul.wide.s32 	%rd12, %r1, 4;
	add.s64 	%rd13, %rd3, %rd12;
	mov.b32 	%r8, 0;
	st.global.u32 	[%rd13], %r8;
	add.s64 	%rd14, %rd2, %rd12;
	st.global.u32 	[%rd14], %r8;
	add.s64 	%rd15, %rd1, %rd12;
	st.global.u32 	[%rd15], %r8;
	bra.uni 	$L__BB3_6;
$L__BB3_3:
	mov.u32 	%r9, %ctaid.x;
	mov.u32 	%r10, %ntid.x;
	mov.u32 	%r11, %tid.x;
	mad.lo.s32 	%r2, %r9, %r10, %r11;
	setp.ge.s32 	%p3, %r2, %r3;
	@%p3 bra 	$L__BB3_6;
	cvta.to.global.u64 	%rd16, %rd4;
	mul.wide.s32 	%rd17, %r2, 4;
	add.s64 	%rd18, %rd16, %rd17;
	ld.global.nc.f32 	%f2, [%rd18];
	cvta.to.global.u64 	%rd19, %rd5;
	add.s64 	%rd20, %rd19, %rd17;
	ld.global.nc.f32 	%f3, [%rd20];
	cvta.to.global.u64 	%rd21, %rd6;
	add.s64 	%rd22, %rd21, %rd17;
	ld.global.nc.f32 	%f4, [%rd22];
	mul.f32 	%f5, %f3, %f3;
	fma.rn.f32 	%f6, %f2, %f2, %f5;
	fma.rn.f32 	%f7, %f4, %f4, %f6;
	setp.geu.f32 	%p4, %f7, %f1;
	@%p4 bra 	$L__BB3_6;
	add.s64 	%rd24, %rd3, %rd17;
	mov.b32 	%r12, 0;
	st.global.u32 	[%rd24], %r12;
	add.s64 	%rd25, %rd2, %rd17;
	st.global.u32 	[%rd25], %r12;
	add.s64 	%rd26, %rd1, %rd17;
	st.global.u32 	[%rd26], %r12;
$L__BB3_6:
	ret;

}
	// .globl	_ZN3cub18CUB_300001_SM_10006detail11EmptyKernelIvEEvv
.visible .entry _ZN3cub18CUB_300001_SM_10006detail11EmptyKernelIvEEvv()
{


	ret;

}


// ===== COMPILED SASS (sm_100) =====

	.target	sm_100

	.elftype	@"ET_EXEC"


//--------------------- .note.nv.tkinfo           --------------------------
	.section	.note.nv.tkinfo,"",@"SHT_NOTE"
	.sectionflags	@"SHF_NOTE_NV_TKINFO"
	.tkinfo
        /*0018*/ 	.word	0x00000002
        /*0030*/ 	.string	""
        /*0030*/ 	.string	"ptxas"
        /*0030*/ 	.string	"Cuda compilation tools, release 13.0, V13.0.88"
        /*0030*/ 	.string	"Build cuda_13.0.r13.0/compiler.36424714_0"
        /*0030*/ 	.string	"-arch sm_100 -m 64 "



//--------------------- .note.nv.cuinfo           --------------------------
	.section	.note.nv.cuinfo,"",@"SHT_NOTE"
	.sectionflags	@"SHF_NOTE_NV_CUINFO"
        /*0018*/ 	.short	0x0002
        /*001a*/ 	.short	0x0064
        /*001c*/ 	.short	0x0082
	.zero		2


//--------------------- .nv.info                  --------------------------
	.section	.nv.info,"",@"SHT_CUDA_INFO"
	.align	4


	//----- nvinfo : EIATTR_REGCOUNT
	.align		4
        /*0000*/ 	.byte	0x04, 0x2f
        /*0002*/ 	.short	(.L_42 - .L_41)
	.align		4
.L_41:
        /*0004*/ 	.word	index@(calculate_kinetic_energy_kernel)
        /*0008*/ 	.word	0x00000012


	//----- nvinfo : EIATTR_FRAME_SIZE
	.align		4
.L_42:
        /*000c*/ 	.byte	0x04, 0x11
        /*000e*/ 	.short	(.L_44 - .L_43)
	.align		4
.L_43:
        /*0010*/ 	.word	index@(calculate_kinetic_energy_kernel)
        /*0014*/ 	.word	0x00000000


	//----- nvinfo : EIATTR_REGCOUNT
	.align		4
.L_44:
        /*0018*/ 	.byte	0x04, 0x2f
        /*001a*/ 	.short	(.L_46 - .L_45)
	.align		4
.L_45:
        /*001c*/ 	.word	index@(reduce_kinetic_energy_kernel)
        /*0020*/ 	.word	0x00000012


	//----- nvinfo : EIATTR_FRAME_SIZE
	.align		4
.L_46:
        /*0024*/ 	.byte	0x04, 0x11
        /*0026*/ 	.short	(.L_48 - .L_47)
	.align		4
.L_47:
        /*0028*/ 	.word	index@($__internal_0_$__cuda_sm3x_div_rn_noftz_f32_slowpath)
        /*002c*/ 	.word	0x00000000


	//----- nvinfo : EIATTR_FRAME_SIZE
	.align		4
.L_48:
        /*0030*/ 	.byte	0x04, 0x11
        /*0032*/ 	.short	(.L_50 - .L_49)
	.align		4
.L_49:
        /*0034*/ 	.word	index@(reduce_kinetic_energy_kernel)
        /*0038*/ 	.word	0x00000000


	//----- nvinfo : EIATTR_REGCOUNT
	.align		4
.L_50:
        /*003c*/ 	.byte	0x04, 0x2f
        /*003e*/ 	.short	(.L_52 - .L_51)
	.align		4
.L_51:
        /*0040*/ 	.word	index@(check_stability_kernel)
        /*0044*/ 	.word	0x00000018


	//----- nvinfo : EIATTR_FRAME_SIZE
	.align		4
.L_52:
        /*0048*/ 	.byte	0x04, 0x11
        /*004a*/ 	.short	(.L_54 - .L_53)
	.align		4
.L_53:
        /*004c*/ 	.word	index@(check_stability_kernel)
        /*0050*/ 	.word	0x00000010


	//----- nvinfo : EIATTR_REGCOUNT
	.align		4
.L_54:
        /*0054*/ 	.byte	0x04, 0x2f
        /*0056*/ 	.short	(.L_56 - .L_55)
	.align		4
.L_55:
        /*0058*/ 	.word	index@(force_pass_with_stability_kernel)
        /*005c*/ 	.word	0x0000000e


	//----- nvinfo : EIATTR_FRAME_SIZE
	.align		4
.L_56:
        /*0060*/ 	.byte	0x04, 0x11
        /*0062*/ 	.short	(.L_58 - .L_57)
	.align		4
.L_57:
        /*0064*/ 	.word	index@(force_pass_with_stability_kernel)
        /*0068*/ 	.word	0x00000000


	//----- nvinfo : EIATTR_REGCOUNT
	.align		4
.L_58:
        /*006c*/ 	.byte	0x04, 0x2f
        /*006e*/ 	.short	(.L_60 - .L_59)
	.align		4
.L_59:
        /*0070*/ 	.word	index@(_ZN3cub18CUB_300001_SM_10006detail11EmptyKernelIvEEvv)
        /*0074*/ 	.word	0x00000004


	//----- nvinfo : EIATTR_FRAME_SIZE
	.align		4
.L_60:
        /*0078*/ 	.byte	0x04, 0x11
        /*007a*/ 	.short	(.L_62 - .L_61)
	.align		4
.L_61:
        /*007c*/ 	.word	index@(_ZN3cub18CUB_300001_SM_10006detail11EmptyKernelIvEEvv)
        /*0080*/ 	.word	0x00000000


	//----- nvinfo : EIATTR_MIN_STACK_SIZE
	.align		4
.L_62:
        /*0084*/ 	.byte	0x04, 0x12
        /*0086*/ 	.short	(.L_64 - .L_63)
	.align		4
.L_63:
        /*0088*/ 	.word	index@(_ZN3cub18CUB_300001_SM_10006detail11EmptyKernelIvEEvv)
        /*008c*/ 	.word	0x00000000


	//----- nvinfo : EIATTR_MIN_STACK_SIZE
	.align		4
.L_64:
        /*0090*/ 	.byte	0x04, 0x12
        /*0092*/ 	.short	(.L_66 - .L_65)
	.align		4
.L_65:
        /*0094*/ 	.word	index@(force_pass_with_stability_kernel)
        /*0098*/ 	.word	0x00000000


	//----- nvinfo : EIATTR_MIN_STACK_SIZE
	.align		4
.L_66:
        /*009c*/ 	.byte	0x04, 0x12
        /*009e*/ 	.short	(.L_68 - .L_67)
	.align		4
.L_67:
        /*00a0*/ 	.word	index@(check_stability_kernel)
        /*00a4*/ 	.word	0x00000010


	//----- nvinfo : EIATTR_MIN_STACK_SIZE
	.align		4
.L_68:
        /*00a8*/ 	.byte	0x04, 0x12
        /*00aa*/ 	.short	(.L_70 - .L_69)
	.align		4
.L_69:
        /*00ac*/ 	.word	index@(reduce_kinetic_energy_kernel)
        /*00b0*/ 	.word	0x00000000


	//----- nvinfo : EIATTR_MIN_STACK_SIZE
	.align		4
.L_70:
        /*00b4*/ 	.byte	0x04, 0x12
        /*00b6*/ 	.short	(.L_72 - .L_71)
	.align		4
.L_71:
        /*00b8*/ 	.word	index@(calculate_kinetic_energy_kernel)
        /*00bc*/ 	.word	0x00000000
.L_72:


//--------------------- .nv.compat                --------------------------
	.section	.nv.compat,"",@"SHT_CUDA_COMPAT_INFO"
	.align	4
        /*0000*/ 	.byte	0x02, 0x09, 0x00, 0x00, 0x02, 0x02, 0x01, 0x00, 0x02, 0x05, 0x05, 0x00, 0x03, 0x07, 0x01, 0x01
        /*0010*/ 	.byte	0x02, 0x03, 0x00, 0x00, 0x02, 0x06, 0x01, 0x00, 0x04, 0x0b, 0x08, 0x00, 0x01, 0x00, 0x00, 0x00
        /*0020*/ 	.byte	0x00, 0x00, 0x00, 0x00


//--------------------- .nv.info._ZN3cub18CUB_300001_SM_10006detail11EmptyKernelIvEEvv --------------------------
	.section	.nv.info._ZN3cub18CUB_300001_SM_10006detail11EmptyKernelIvEEvv,"",@"SHT_CUDA_INFO"
	.sectionflags	@""
	.align	4


	//----- nvinfo : EIATTR_CUDA_API_VERSION
	.align		4
        /*0000*/ 	.byte	0x04, 0x37
        /*0002*/ 	.short	(.L_74 - .L_73)
.L_73:
        /*0004*/ 	.word	0x00000082


	//----- nvinfo : EIATTR_SPARSE_MMA_MASK
	.align		4
.L_74:
        /*0008*/ 	.byte	0x03, 0x50
        /*000a*/ 	.short	0x0000


	//----- nvinfo : EIATTR_MAXREG_COUNT
	.align		4
        /*000c*/ 	.byte	0x03, 0x1b
        /*000e*/ 	.short	0x00ff


	//----- nvinfo : EIATTR_MERCURY_ISA_VERSION
	.align		4
        /*0010*/ 	.byte	0x03, 0x5f
        /*0012*/ 	.short	0x0101


	//----- nvinfo : EIATTR_VRC_CTA_INIT_COUNT
	.align		4
        /*0014*/ 	.byte	0x02, 0x4a
	.zero		1
	.zero		1


	//----- nvinfo : EIATTR_EXIT_INSTR_OFFSETS
	.align		4
        /*0018*/ 	.byte	0x04, 0x1c
        /*001a*/ 	.short	(.L_76 - .L_75)


	//   ....[0]....
.L_75:
        /*001c*/ 	.word	0x00000010


	//----- nvinfo : EIATTR_SW_WAR
	.align		4
.L_76:
        /*0020*/ 	.byte	0x04, 0x36
        /*0022*/ 	.short	(.L_78 - .L_77)
.L_77:
        /*0024*/ 	.word	0x00000008
.L_78:


//--------------------- .nv.info.force_pass_with_stability_kernel --------------------------
	.section	.nv.info.force_pass_with_stability_kernel,"",@"SHT_CUDA_INFO"
	.sectionflags	@""
	.align	4


	//----- nvinfo : EIATTR_CUDA_API_VERSION
	.align		4
        /*0000*/ 	.byte	0x04, 0x37
        /*0002*/ 	.short	(.L_80 - .L_79)
.L_79:
        /*0004*/ 	.word	0x00000082


	//----- nvinfo : EIATTR_KPARAM_INFO
	.align		4
.L_80:
        /*0008*/ 	.byte	0x04, 0x17
        /*000a*/ 	.short	(.L_82 - .L_81)
.L_81:
        /*000c*/ 	.word	0x00000000
        /*0010*/ 	.short	0x0013
        /*0012*/ 	.short	0x0098
        /*0014*/ 	.byte	0x00, 0xf5, 0x21, 0x00


	//----- nvinfo : EIATTR_KPARAM_INFO
	.align		4
.L_82:
        /*0018*/ 	.byte	0x04, 0x17
        /*001a*/ 	.short	(.L_84 - .L_83)
.L_83:
        /*001c*/ 	.word	0x00000000
        /*0020*/ 	.short	0x0012
        /*0022*/ 	.short	0x0094
        /*0024*/ 	.byte	0x00, 0xf0, 0x11, 0x00


	//----- nvinfo : EIATTR_KPARAM_INFO
	.align		4
.L_84:
        /*0028*/ 	.byte	0x04, 0x17
        /*002a*/ 	.short	(.L_86 - .L_85)
.L_85:
        /*002c*/ 	.word	0x00000000
        /*0030*/ 	.short	0x0011
        /*0032*/ 	.short	0x0090
        /*0034*/ 	.byte	0x00, 0xf0, 0x11, 0x00


	//----- nvinfo : EIATTR_KPARAM_INFO
	.align		4
.L_86:
        /*0038*/ 	.byte	0x04, 0x17
        /*003a*/ 	.short	(.L_88 - .L_87)
.L_87:
        /*003c*/ 	.word	0x00000000
        /*0040*/ 	.short	0x0010
        /*0042*/ 	.short	0x0088
        /*0044*/ 	.byte	0x00, 0xf5, 0x21, 0x00


	//----- nvinfo : EIATTR_KPARAM_INFO
	.align		4
.L_88:
        /*0048*/ 	.byte	0x04, 0x17
        /*004a*/ 	.short	(.L_90 - .L_89)
.L_89:
        /*004c*/ 	.word	0x00000000
        /*0050*/ 	.short	0x000f
        /*0052*/ 	.short	0x0080
        /*0054*/ 	.byte	0x00, 0xf5, 0x21, 0x00


	//----- nvinfo : EIATTR_KPARAM_INFO
	.align		4
.L_90:
        /*0058*/ 	.byte	0x04, 0x17
        /*005a*/ 	.short	(.L_92 - .L_91)
.L_91:
        /*005c*/ 	.word	0x00000000
        /*0060*/ 	.short	0x000e
        /*0062*/ 	.short	0x0078
        /*0064*/ 	.byte	0x00, 0xf5, 0x21, 0x00


	//----- nvinfo : EIATTR_KPARAM_INFO
	.align		4
.L_92:
        /*0068*/ 	.byte	0x04, 0x17
        /*006a*/ 	.short	(.L_94 - .L_93)
.L_93:
        /*006c*/ 	.word	0x00000000
        /*0070*/ 	.short	0x000d
        /*0072*/ 	.short	0x0068
        /*0074*/ 	.byte	0x00, 0xf0, 0x31, 0x00


	//----- nvinfo : EIATTR_KPARAM_INFO
	.align		4
.L_94:
        /*0078*/ 	.byte	0x04, 0x17
        /*007a*/ 	.short	(.L_96 - .L_95)
.L_95:
        /*007c*/ 	.word	0x00000000
        /*0080*/ 	.short	0x000c
        /*0082*/ 	.short	0x0060
        /*0084*/ 	.byte	0x00, 0xf5, 0x21, 0x00


	//----- nvinfo : EIATTR_KPARAM_INFO
	.align		4
.L_96:
        /*0088*/ 	.byte	0x04, 0x17
        /*008a*/ 	.short	(.L_98 - .L_97)
.L_97:
        /*008c*/ 	.word	0x00000000
        /*0090*/ 	.short	0x000b
        /*0092*/ 	.short	0x0058
        /*0094*/ 	.byte	0x00, 0xf5, 0x21, 0x00


	//----- nvinfo : EIATTR_KPARAM_INFO
	.align		4
.L_98:
        /*0098*/ 	.byte	0x04, 0x17
        /*009a*/ 	.short	(.L_100 - .L_99)
.L_99:
        /*009c*/ 	.word	0x00000000
        /*00a0*/ 	.short	0x000a
        /*00a2*/ 	.short	0x0050
        /*00a4*/ 	.byte	0x00, 0xf5, 0x21, 0x00


	//----- nvinfo : EIATTR_KPARAM_INFO
	.align		4
.L_100:
        /*00a8*/ 	.byte	0x04, 0x17
        /*00aa*/ 	.short	(.L_102 - .L_101)
.L_101:
        /*00ac*/ 	.word	0x00000000
        /*00b0*/ 	.short	0x0009
        /*00b2*/ 	.short	0x0048
        /*00b4*/ 	.byte	0x00, 0xf5, 0x21, 0x00


	//----- nvinfo : EIATTR_KPARAM_INFO
	.align		4
.L_102:
        /*00b8*/ 	.byte	0x04, 0x17
        /*00ba*/ 	.short	(.L_104 - .L_103)
.L_103:
        /*00bc*/ 	.word	0x00000000
        /*00c0*/ 	.short	0x0008
        /*00c2*/ 	.short	0x0040
        /*00c4*/ 	.byte	0x00, 0xf5, 0x21, 0x00


	//----- nvinfo : EIATTR_KPARAM_INFO
	.align		4
.L_104:
        /*00c8*/ 	.byte	0x04, 0x17
        /*00ca*/ 	.short	(.L_106 - .L_105)
.L_105:
        /*00cc*/ 	.word	0x00000000
        /*00d0*/ 	.short	0x0007
        /*00d2*/ 	.short	0x0038
        /*00d4*/ 	.byte	0x00, 0xf5, 0x21, 0x00


	//----- nvinfo : EIATTR_KPARAM_INFO
	.align		4
.L_106:
        /*00d8*/ 	.byte	0x04, 0x17
        /*00da*/ 	.short	(.L_108 - .L_107)
.L_107:
        /*00dc*/ 	.word	0x00000000
        /*00e0*/ 	.short	0x0006
        /*00e2*/ 	.short	0x0030
        /*00e4*/ 	.byte	0x00, 0xf5, 0x21, 0x00


	//----- nvinfo : EIATTR_KPARAM_INFO
	.align		4
.L_108:
        /*00e8*/ 	.byte	0x04, 0x17
        /*00ea*/ 	.short	(.L_110 - .L_109)
.L_109:
        /*00ec*/ 	.word	0x00000000
        /*00f0*/ 	.short	0x0005
        /*00f2*/ 	.short	0x0028
        /*00f4*/ 	.byte	0x00, 0xf5, 0x21, 0x00


	//----- nvinfo : EIATTR_KPARAM_INFO
	.align		4
.L_110:
        /*00f8*/ 	.byte	0x04, 0x17
        /*00fa*/ 	.short	(.L_112 - .L_111)
.L_111:
        /*00fc*/ 	.word	0x00000000
        /*0100*/ 	.short	0x0004
        /*0102*/ 	.short	0x0020
        /*0104*/ 	.byte	0x00, 0xf5, 0x21, 0x00


	//----- nvinfo : EIATTR_KPARAM_INFO
	.align		4
.L_112:
        /*0108*/ 	.byte	0x04, 0x17
        /*010a*/ 	.short	(.L_114 - .L_113)
.L_113:
        /*010c*/ 	.word	0x00000000
        /*0110*/ 	.short	0x0003
        /*0112*/ 	.short	0x0018
        /*0114*/ 	.byte	0x00, 0xf5, 0x21, 0x00


	//----- nvinfo : EIATTR_KPARAM_INFO
	.align		4
.L_114:
        /*0118*/ 	.byte	0x04, 0x17
        /*011a*/ 	.short	(.L_116 - .L_115)
.L_115:
        /*011c*/ 	.word	0x00000000
        /*0120*/ 	.short	0x0002
        /*0122*/ 	.short	0x0010
        /*0124*/ 	.byte	0x00, 0xf5, 0x21, 0x00


	//----- nvinfo : EIATTR_KPARAM_INFO
	.align		4
.L_116:
        /*0128*/ 	.byte	0x04, 0x17
        /*012a*/ 	.short	(.L_118 - .L_117)
.L_117:
        /*012c*/ 	.word	0x00000000
        /*0130*/ 	.short	0x0001
        /*0132*/ 	.short	0x0008
        /*0134*/ 	.byte	0x00, 0xf5, 0x21, 0x00


	//----- nvinfo : EIATTR_KPARAM_INFO
	.align		4
.L_118:
        /*0138*/ 	.byte	0x04, 0x17
        /*013a*/ 	.short	(.L_120 - .L_119)
.L_119:
        /*013c*/ 	.word	0x00000000
        /*0140*/ 	.short	0x0000
        /*0142*/ 	.short	0x0000
        /*0144*/ 	.byte	0x00, 0xf5, 0x21, 0x00


	//----- nvinfo : EIATTR_SPARSE_MMA_MASK
	.align		4
.L_120:
        /*0148*/ 	.byte	0x03, 0x50
        /*014a*/ 	.short	0x0000


	//----- nvinfo : EIATTR_MAXREG_COUNT
	.align		4
        /*014c*/ 	.byte	0x03, 0x1b
        /*014e*/ 	.short	0x00ff


	//----- nvinfo : EIATTR_MERCURY_ISA_VERSION
	.align		4
        /*0150*/ 	.byte	0x03, 0x5f
        /*0152*/ 	.short	0x0101


	//----- nvinfo : EIATTR_VRC_CTA_INIT_COUNT
	.align		4
        /*0154*/ 	.byte	0x02, 0x4a
	.zero		1
	.zero		1


	//----- nvinfo : EIATTR_EXIT_INSTR_OFFSETS
	.align		4
        /*0158*/ 	.byte	0x04, 0x1c
        /*015a*/ 	.short	(.L_122 - .L_121)


	//   ....[0]....
.L_121:
        /*015c*/ 	.word	0x000000c0


	//   ....[1]....
        /*0160*/ 	.word	0x00000160


	//   ....[2]....
        /*0164*/ 	.word	0x000001d0


	//   ....[3]....
        /*0168*/ 	.word	0x000002c0


	//   ....[4]....
        /*016c*/ 	.word	0x00000360


	//----- nvinfo : EIATTR_CBANK_PARAM_SIZE
	.align		4
.L_122:
        /*0170*/ 	.byte	0x03, 0x19
        /*0172*/ 	.short	0x00a0


	//----- nvinfo : EIATTR_PARAM_CBANK
	.align		4
        /*0174*/ 	.byte	0x04, 0x0a
        /*0176*/ 	.short	(.L_124 - .L_123)
	.align		4
.L_123:
        /*0178*/ 	.word	index@(.nv.constant0.force_pass_with_stability_kernel)
        /*017c*/ 	.short	0x0380
        /*017e*/ 	.short	0x00a0


	//----- nvinfo : EIATTR_SW_WAR
	.align		4
.L_124:
        /*0180*/ 	.byte	0x04, 0x36
        /*0182*/ 	.short	(.L_126 - .L_125)
.L_125:
        /*0184*/ 	.word	0x00000008
.L_126:


//--------------------- .nv.info.check_stability_kernel --------------------------
	.section	.nv.info.check_stability_kernel,"",@"SHT_CUDA_INFO"
	.sectionflags	@""
	.align	4


	//----- nvinfo : EIATTR_CUDA_API_VERSION
	.align		4
        /*0000*/ 	.byte	0x04, 0x37
        /*0002*/ 	.short	(.L_128 - .L_127)
.L_127:
        /*0004*/ 	.word	0x00000082


	//----- nvinfo : EIATTR_KPARAM_INFO
	.align		4
.L_128:
        /*0008*/ 	.byte	0x04, 0x17
        /*000a*/ 	.short	(.L_130 - .L_129)
.L_129:
        /*000c*/ 	.word	0x00000000
        /*0010*/ 	.short	0x0005
        /*0012*/ 	.short	0x0020
        /*0014*/ 	.byte	0x00, 0xf0, 0x11, 0x00


	//----- nvinfo : EIATTR_KPARAM_INFO
	.align		4
.L_130:
        /*0018*/ 	.byte	0x04, 0x17
        /*001a*/ 	.short	(.L_132 - .L_131)
.L_131:
        /*001c*/ 	.word	0x00000000
        /*0020*/ 	.short	0x0004
        /*0022*/ 	.short	0x001c
        /*0024*/ 	.byte	0x00, 0xf0, 0x11, 0x00


	//----- nvinfo : EIATTR_KPARAM_INFO
	.align		4
.L_132:
        /*0028*/ 	.byte	0x04, 0x17
        /*002a*/ 	.short	(.L_134 - .L_133)
.L_133:
        /*002c*/ 	.word	0x00000000
        /*0030*/ 	.short	0x0003
        /*0032*/ 	.short	0x0018
        /*0034*/ 	.byte	0x00, 0xf0, 0x11, 0x00


	//----- nvinfo : EIATTR_KPARAM_INFO
	.align		4
.L_134:
        /*0038*/ 	.byte	0x04, 0x17
        /*003a*/ 	.short	(.L_136 - .L_135)
.L_135:
        /*003c*/ 	.word	0x00000000
        /*0040*/ 	.short	0x0002
        /*0042*/ 	.short	0x0010
        /*0044*/ 	.byte	0x00, 0xf5, 0x21, 0x00


	//----- nvinfo : EIATTR_KPARAM_INFO
	.align		4
.L_136:
        /*0048*/ 	.byte	0x04, 0x17
        /*004a*/ 	.short	(.L_138 - .L_137)
.L_137:
        /*004c*/ 	.word	0x00000000
        /*0050*/ 	.short	0x0001
        /*0052*/ 	.short	0x0008
        /*0054*/ 	.byte	0x00, 0xf5, 0x21, 0x00


	//----- nvinfo : EIATTR_KPARAM_INFO
	.align		4
.L_138:
        /*0058*/ 	.byte	0x04, 0x17
        /*005a*/ 	.short	(.L_140 - .L_139)
.L_139:
        /*005c*/ 	.word	0x00000000
        /*0060*/ 	.short	0x0000
        /*0062*/ 	.short	0x0000
        /*0064*/ 	.byte	0x00, 0xf5, 0x21, 0x00


	//----- nvinfo : EIATTR_SPARSE_MMA_MASK
	.align		4
.L_140:
        /*0068*/ 	.byte	0x03, 0x50
        /*006a*/ 	.short	0x0000


	//----- nvinfo : EIATTR_MAXREG_COUNT
	.align		4
        /*006c*/ 	.byte	0x03, 0x1b
        /*006e*/ 	.short	0x00ff


	//----- nvinfo : EIATTR_EXTERNS
	.align		4
        /*0070*/ 	.byte	0x04, 0x0f
        /*0072*/ 	.short	(.L_142 - .L_141)


	//   ....[0]....
	.align		4
.L_141:
        /*0074*/ 	.word	index@(vprintf)


	//----- nvinfo : EIATTR_MERCURY_ISA_VERSION
	.align		4
.L_142:
        /*0078*/ 	.byte	0x03, 0x5f
        /*007a*/ 	.short	0x0101


	//----- nvinfo : EIATTR_VRC_CTA_INIT_COUNT
	.align		4
        /*007c*/ 	.byte	0x02, 0x4a
	.zero		1
	.zero		1


	//----- nvinfo : EIATTR_SYSCALL_OFFSETS
	.align		4
        /*0080*/ 	.byte	0x04, 0x46
        /*0082*/ 	.short	(.L_144 - .L_143)


	//   ....[0]....
.L_143:
        /*0084*/ 	.word	0x00000260


	//----- nvinfo : EIATTR_EXIT_INSTR_OFFSETS
	.align		4
.L_144:
        /*0088*/ 	.byte	0x04, 0x1c
        /*008a*/ 	.short	(.L_146 - .L_145)


	//   ....[0]....
.L_145:
        /*008c*/ 	.word	0x000001b0


	//   ....[1]....
        /*0090*/ 	.word	0x00000270


	//   ....[2]....
        /*0094*/ 	.word	0x000002a0


	//----- nvinfo : EIATTR_CBANK_PARAM_SIZE
	.align		4
.L_146:
        /*0098*/ 	.byte	0x03, 0x19
        /*009a*/ 	.short	0x0024


	//----- nvinfo : EIATTR_PARAM_CBANK
	.align		4
        /*009c*/ 	.byte	0x04, 0x0a
        /*009e*/ 	.short	(.L_148 - .L_147)
	.align		4
.L_147:
        /*00a0*/ 	.word	index@(.nv.constant0.check_stability_kernel)
        /*00a4*/ 	.short	0x0380
        /*00a6*/ 	.short	0x0024


	//----- nvinfo : EIATTR_SW_WAR
	.align		4
.L_148:
        /*00a8*/ 	.byte	0x04, 0x36
        /*00aa*/ 	.short	(.L_150 - .L_149)
.L_149:
        /*00ac*/ 	.word	0x00000008
.L_150:


//--------------------- .nv.info.reduce_kinetic_energy_kernel --------------------------
	.section	.nv.info.reduce_kinetic_energy_kernel,"",@"SHT_CUDA_INFO"
	.sectionflags	@""
	.align	4


	//----- nvinfo : EIATTR_CUDA_API_VERSION
	.align		4
        /*0000*/ 	.byte	0x04, 0x37
        /*0002*/ 	.short	(.L_152 - .L_151)
.L_151:
        /*0004*/ 	.word	0x00000082


	//----- nvinfo : EIATTR_KPARAM_INFO
	.align		4
.L_152:
        /*0008*/ 	.byte	0x04, 0x17
        /*000a*/ 	.short	(.L_154 - .L_153)
.L_153:
        /*000c*/ 	.word	0x00000000
        /*0010*/ 	.short	0x0005
        /*0012*/ 	.short	0x0024
        /*0014*/ 	.byte	0x00, 0xf0, 0x11, 0x00


	//----- nvinfo : EIATTR_KPARAM_INFO
	.align		4
.L_154:
        /*0018*/ 	.byte	0x04, 0x17
        /*001a*/ 	.short	(.L_156 - .L_155)
.L_155:
        /*001c*/ 	.word	0x00000000
        /*0020*/ 	.short	0x0004
        /*0022*/ 	.short	0x0020
        /*0024*/ 	.byte	0x00, 0xf0, 0x11, 0x00


	//----- nvinfo : EIATTR_KPARAM_INFO
	.align		4
.L_156:
        /*0028*/ 	.byte	0x04, 0x17
        /*002a*/ 	.short	(.L_158 - .L_157)
.L_157:
        /*002c*/ 	.word	0x00000000
        /*0030*/ 	.short	0x0003
        /*0032*/ 	.short	0x0018
        /*0034*/ 	.byte	0x00, 0xf5, 0x21, 0x00


	//----- nvinfo : EIATTR_KPARAM_INFO
	.align		4
.L_158:
        /*0038*/ 	.byte	0x04, 0x17
        /*003a*/ 	.short	(.L_160 - .L_159)
.L_159:
        /*003c*/ 	.word	0x00000000
        /*0040*/ 	.short	0x0002
        /*0042*/ 	.short	0x0010
        /*0044*/ 	.byte	0x00, 0xf5, 0x21, 0x00


	//----- nvinfo : EIATTR_KPARAM_INFO
	.align		4
.L_160:
        /*0048*/ 	.byte	0x04, 0x17
        /*004a*/ 	.short	(.L_162 - .L_161)
.L_161:
        /*004c*/ 	.word	0x00000000
        /*0050*/ 	.short	0x0001
        /*0052*/ 	.short	0x0008
        /*0054*/ 	.byte	0x00, 0xf5, 0x21, 0x00


	//----- nvinfo : EIATTR_KPARAM_INFO
	.align		4
.L_162:
        /*0058*/ 	.byte	0x04, 0x17
        /*005a*/ 	.short	(.L_164 - .L_163)
.L_163:
        /*005c*/ 	.word	0x00000000
        /*0060*/ 	.short	0x0000
        /*0062*/ 	.short	0x0000
        /*0064*/ 	.byte	0x00, 0xf5, 0x21, 0x00


	//----- nvinfo : EIATTR_SPARSE_MMA_MASK
	.align		4
.L_164:
        /*0068*/ 	.byte	0x03, 0x50
        /*006a*/ 	.short	0x0000


	//----- nvinfo : EIATTR_MAXREG_COUNT
	.align		4
        /*006c*/ 	.byte	0x03, 0x1b
        /*006e*/ 	.short	0x00ff


	//----- nvinfo : EIATTR_NUM_BARRIERS
	.align		4
        /*0070*/ 	.byte	0x02, 0x4c
        /*0072*/ 	.byte	0x01
	.zero		1


	//----- nvinfo : EIATTR_MERCURY_ISA_VERSION
	.align		4
        /*0074*/ 	.byte	0x03, 0x5f
        /*0076*/ 	.short	0x0101


	//----- nvinfo : EIATTR_VRC_CTA_INIT_COUNT
	.align		4
        /*0078*/ 	.byte	0x02, 0x4a
	.zero		1
	.zero		1


	//----- nvinfo : EIATTR_EXIT_INSTR_OFFSETS
	.align		4
        /*007c*/ 	.byte	0x04, 0x1c
        /*007e*/ 	.short	(.L_166 - .L_165)


	//   ....[0]....
.L_165:
        /*0080*/ 	.word	0x00000610


	//   ....[1]....
        /*0084*/ 	.word	0x00000790


	//   ....[2]....
        /*0088*/ 	.word	0x000007c0


	//----- nvinfo : EIATTR_CRS_STACK_SIZE
	.align		4
.L_166:
        /*008c*/ 	.byte	0x04, 0x1e
        /*008e*/ 	.short	(.L_168 - .L_167)
.L_167:
        /*0090*/ 	.word	0x00000000


	//----- nvinfo : EIATTR_CBANK_PARAM_SIZE
	.align		4
.L_168:
        /*0094*/ 	.byte	0x03, 0x19
        /*0096*/ 	.short	0x0028


	//----- nvinfo : EIATTR_PARAM_CBANK
	.align		4
        /*0098*/ 	.byte	0x04, 0x0a
        /*009a*/ 	.short	(.L_170 - .L_169)
	.align		4
.L_169:
        /*009c*/ 	.word	index@(.nv.constant0.reduce_kinetic_energy_kernel)
        /*00a0*/ 	.short	0x0380
        /*00a2*/ 	.short	0x0028


	//----- nvinfo : EIATTR_SW_WAR
	.align		4
.L_170:
        /*00a4*/ 	.byte	0x04, 0x36
        /*00a6*/ 	.short	(.L_172 - .L_171)
.L_171:
        /*00a8*/ 	.word	0x00000008
.L_172:


//--------------------- .nv.info.calculate_kinetic_energy_kernel --------------------------
	.section	.nv.info.calculate_kinetic_energy_kernel,"",@"SHT_CUDA_INFO"
	.sectionflags	@""
	.align	4


	//----- nvinfo : EIATTR_CUDA_API_VERSION
	.align		4
        /*0000*/ 	.byte	0x04, 0x37
        /*0002*/ 	.short	(.L_174 - .L_173)
.L_173:
        /*0004*/ 	.word	0x00000082


	//----- nvinfo : EIATTR_KPARAM_INFO
	.align		4
.L_174:
        /*0008*/ 	.byte	0x04, 0x17
        /*000a*/ 	.short	(.L_176 - .L_175)
.L_175:
        /*000c*/ 	.word	0x00000000
        /*0010*/ 	.short	0x0007
        /*0012*/ 	.short	0x0034
        /*0014*/ 	.byte	0x00, 0xf0, 0x11, 0x00


	//----- nvinfo : EIATTR_KPARAM_INFO
	.align		4
.L_176:
        /*0018*/ 	.byte	0x04, 0x17
        /*001a*/ 	.short	(.L_178 - .L_177)
.L_177:
        /*001c*/ 	.word	0x00000000
        /*0020*/ 	.short	0x0006
        /*0022*/ 	.short	0x0030
        /*0024*/ 	.byte	0x00, 0xf0, 0x11, 0x00


	//----- nvinfo : EIATTR_KPARAM_INFO
	.align		4
.L_178:
        /*0028*/ 	.byte	0x04, 0x17
        /*002a*/ 	.short	(.L_180 - .L_179)
.L_179:
        /*002c*/ 	.word	0x00000000
        /*0030*/ 	.short	0x0005
        /*0032*/ 	.short	0x0028
        /*0034*/ 	.byte	0x00, 0xf5, 0x21, 0x00


	//----- nvinfo : EIATTR_KPARAM_INFO
	.align		4
.L_180:
        /*0038*/ 	.byte	0x04, 0x17
        /*003a*/ 	.short	(.L_182 - .L_181)
.L_181:
        /*003c*/ 	.word	0x00000000
        /*0040*/ 	.short	0x0004
        /*0042*/ 	.short	0x0020
        /*0044*/ 	.byte	0x00, 0xf5, 0x21, 0x00


	//----- nvinfo : EIATTR_KPARAM_INFO
	.align		4
.L_182:
        /*0048*/ 	.byte	0x04, 0x17
        /*004a*/ 	.short	(.L_184 - .L_183)
.L_183:
        /*004c*/ 	.word	0x00000000
        /*0050*/ 	.short	0x0003
        /*0052*/ 	.short	0x0018
        /*0054*/ 	.byte	0x00, 0xf5, 0x21, 0x00


	//----- nvinfo : EIATTR_KPARAM_INFO
	.align		4
.L_184:
        /*0058*/ 	.byte	0x04, 0x17
        /*005a*/ 	.short	(.L_186 - .L_185)
.L_185:
        /*005c*/ 	.word	0x00000000
        /*0060*/ 	.short	0x0002
        /*0062*/ 	.short	0x0010
        /*0064*/ 	.byte	0x00, 0xf5, 0x21, 0x00


	//----- nvinfo : EIATTR_KPARAM_INFO
	.align		4
.L_186:
        /*0068*/ 	.byte	0x04, 0x17
        /*006a*/ 	.short	(.L_188 - .L_187)
.L_187:
        /*006c*/ 	.word	0x00000000
        /*0070*/ 	.short	0x0001
        /*0072*/ 	.short	0x0008
        /*0074*/ 	.byte	0x00, 0xf5, 0x21, 0x00


	//----- nvinfo : EIATTR_KPARAM_INFO
	.align		4
.L_188:
        /*0078*/ 	.byte	0x04, 0x17
        /*007a*/ 	.short	(.L_190 - .L_189)
.L_189:
        /*007c*/ 	.word	0x00000000
        /*0080*/ 	.short	0x0000
        /*0082*/ 	.short	0x0000
        /*0084*/ 	.byte	0x00, 0xf5, 0x21, 0x00


	//----- nvinfo : EIATTR_SPARSE_MMA_MASK
	.align		4
.L_190:
        /*0088*/ 	.byte	0x03, 0x50
        /*008a*/ 	.short	0x0000


	//----- nvinfo : EIATTR_MAXREG_COUNT
	.align		4
        /*008c*/ 	.byte	0x03, 0x1b
        /*008e*/ 	.short	0x00ff


	//----- nvinfo : EIATTR_NUM_BARRIERS
	.align		4
        /*0090*/ 	.byte	0x02, 0x4c
        /*0092*/ 	.byte	0x01
	.zero		1


	//----- nvinfo : EIATTR_MERCURY_ISA_VERSION
	.align		4
        /*0094*/ 	.byte	0x03, 0x5f
        /*0096*/ 	.short	0x0101


	//----- nvinfo : EIATTR_VRC_CTA_INIT_COUNT
	.align		4
        /*0098*/ 	.byte	0x02, 0x4a
	.zero		1
	.zero		1


	//----- nvinfo : EIATTR_EXIT_INSTR_OFFSETS
	.align		4
        /*009c*/ 	.byte	0x04, 0x1c
        /*009e*/ 	.short	(.L_192 - .L_191)


	//   ....[0]....
.L_191:
        /*00a0*/ 	.word	0x00000480


	//   ....[1]....
        /*00a4*/ 	.word	0x00000530


	//----- nvinfo : EIATTR_CRS_STACK_SIZE
	.align		4
.L_192:
        /*00a8*/ 	.byte	0x04, 0x1e
        /*00aa*/ 	.short	(.L_194 - .L_193)
.L_193:
        /*00ac*/ 	.word	0x00000000


	//----- nvinfo : EIATTR_CBANK_PARAM_SIZE
	.align		4
.L_194:
        /*00b0*/ 	.byte	0x03, 0x19
        /*00b2*/ 	.short	0x0038


	//----- nvinfo : EIATTR_PARAM_CBANK
	.align		4
        /*00b4*/ 	.byte	0x04, 0x0a
        /*00b6*/ 	.short	(.L_196 - .L_195)
	.align		4
.L_195:
        /*00b8*/ 	.word	index@(.nv.constant0.calculate_kinetic_energy_kernel)
        /*00bc*/ 	.short	0x0380
        /*00be*/ 	.short	0x0038


	//----- nvinfo : EIATTR_SW_WAR
	.align		4
.L_196:
        /*00c0*/ 	.byte	0x04, 0x36
        /*00c2*/ 	.short	(.L_198 - .L_197)
.L_197:
        /*00c4*/ 	.word	0x00000008
.L_198:


//--------------------- .nv.callgraph             --------------------------
	.section	.nv.callgraph,"",@"SHT_CUDA_CALLGRAPH"
	.align	4
	.sectionentsize	8
	.align		4
        /*0000*/ 	.word	0x00000000
	.align		4
        /*0004*/ 	.word	0xffffffff
	.align		4
        /*0008*/ 	.word	index@(check_stability_kernel)
	.align		4
        /*000c*/ 	.word	index@(vprintf)
	.align		4
        /*0010*/ 	.word	0x00000000
	.align		4
        /*0014*/ 	.word	0xfffffffe
	.align		4
        /*0018*/ 	.word	0x00000000
	.align		4
        /*001c*/ 	.word	0xfffffffd
	.align		4
        /*0020*/ 	.word	0x00000000
	.align		4
        /*0024*/ 	.word	0xfffffffc


//--------------------- .nv.constant4             --------------------------
	.section	.nv.constant4,"a",@progbits
	.align	8
	.align		8
.nv.constant4:
        /*0000*/ 	.dword	_ZN34_INTERNAL_328f2a80_4_k_cu_fb4be3e44cuda3std3__45__cpo5beginE
	.align		8
        /*0008*/ 	.dword	_ZN34_INTERNAL_328f2a80_4_k_cu_fb4be3e44cuda3std3__45__cpo3endE
	.align		8
        /*0010*/ 	.dword	_ZN34_INTERNAL_328f2a80_4_k_cu_fb4be3e44cuda3std3__45__cpo6cbeginE
	.align		8
        /*0018*/ 	.dword	_ZN34_INTERNAL_328f2a80_4_k_cu_fb4be3e44cuda3std3__45__cpo4cendE
	.align		8
        /*0020*/ 	.dword	_ZN34_INTERNAL_328f2a80_4_k_cu_fb4be3e44cuda3std3__45__cpo6rbeginE
	.align		8
        /*0028*/ 	.dword	_ZN34_INTERNAL_328f2a80_4_k_cu_fb4be3e44cuda3std3__45__cpo4rendE
	.align		8
        /*0030*/ 	.dword	_ZN34_INTERNAL_328f2a80_4_k_cu_fb4be3e44cuda3std3__45__cpo7crbeginE
	.align		8
        /*0038*/ 	.dword	_ZN34_INTERNAL_328f2a80_4_k_cu_fb4be3e44cuda3std3__45__cpo5crendE
	.align		8
        /*0040*/ 	.dword	_ZN34_INTERNAL_328f2a80_4_k_cu_fb4be3e44cuda3std3__436_GLOBAL__N__328f2a80_4_k_cu_fb4be3e46ignoreE
	.align		8
        /*0048*/ 	.dword	_ZN34_INTERNAL_328f2a80_4_k_cu_fb4be3e44cuda3std3__419piecewise_constructE
	.align		8
        /*0050*/ 	.dword	_ZN34_INTERNAL_328f2a80_4_k_cu_fb4be3e44cuda3std3__48in_placeE
	.align		8
        /*0058*/ 	.dword	_ZN34_INTERNAL_328f2a80_4_k_cu_fb4be3e44cuda3std3__420unreachable_sentinelE
	.align		8
        /*0060*/ 	.dword	_ZN34_INTERNAL_328f2a80_4_k_cu_fb4be3e44cuda3std3__47nulloptE
	.align		8
        /*0068*/ 	.dword	_ZN34_INTERNAL_328f2a80_4_k_cu_fb4be3e44cuda3std3__48unexpectE
	.align		8
        /*0070*/ 	.dword	_ZN34_INTERNAL_328f2a80_4_k_cu_fb4be3e44cuda3std6ranges3__45__cpo4swapE
	.align		8
        /*0078*/ 	.dword	_ZN34_INTERNAL_328f2a80_4_k_cu_fb4be3e44cuda3std6ranges3__45__cpo9iter_moveE
	.align		8
        /*0080*/ 	.dword	_ZN34_INTERNAL_328f2a80_4_k_cu_fb4be3e44cuda3std6ranges3__45__cpo5beginE
	.align		8
        /*0088*/ 	.dword	_ZN34_INTERNAL_328f2a80_4_k_cu_fb4be3e44cuda3std6ranges3__45__cpo3endE
	.align		8
        /*0090*/ 	.dword	_ZN34_INTERNAL_328f2a80_4_k_cu_fb4be3e44cuda3std6ranges3__45__cpo6cbeginE
	.align		8
        /*0098*/ 	.dword	_ZN34_INTERNAL_328f2a80_4_k_cu_fb4be3e44cuda3std6ranges3__45__cpo4cendE
	.align		8
        /*00a0*/ 	.dword	_ZN34_INTERNAL_328f2a80_4_k_cu_fb4be3e44cuda3std6ranges3__45__cpo7advanceE
	.align		8
        /*00a8*/ 	.dword	_ZN34_INTERNAL_328f2a80_4_k_cu_fb4be3e44cuda3std6ranges3__45__cpo9iter_swapE
	.align		8
        /*00b0*/ 	.dword	_ZN34_INTERNAL_328f2a80_4_k_cu_fb4be3e44cuda3std6ranges3__45__cpo4nextE
	.align		8
        /*00b8*/ 	.dword	_ZN34_INTERNAL_328f2a80_4_k_cu_fb4be3e44cuda3std6ranges3__45__cpo4prevE
	.align		8
        /*00c0*/ 	.dword	_ZN34_INTERNAL_328f2a80_4_k_cu_fb4be3e44cuda3std6ranges3__45__cpo4dataE
	.align		8
        /*00c8*/ 	.dword	_ZN34_INTERNAL_328f2a80_4_k_cu_fb4be3e44cuda3std6ranges3__45__cpo5cdataE
	.align		8
        /*00d0*/ 	.dword	_ZN34_INTERNAL_328f2a80_4_k_cu_fb4be3e44cuda3std6ranges3__45__cpo4sizeE
	.align		8
        /*00d8*/ 	.dword	_ZN34_INTERNAL_328f2a80_4_k_cu_fb4be3e44cuda3std6ranges3__45__cpo5ssizeE
	.align		8
        /*00e0*/ 	.dword	_ZN34_INTERNAL_328f2a80_4_k_cu_fb4be3e44cuda3std6ranges3__45__cpo8distanceE
	.align		8
        /*00e8*/ 	.dword	_ZN34_INTERNAL_328f2a80_4_k_cu_fb4be3e46thrust24THRUST_300001_SM_1000_NS6system6detail10sequential3seqE
	.align		8
        /*00f0*/ 	.dword	_ZN34_INTERNAL_328f2a80_4_k_cu_fb4be3e46thrust24THRUST_300001_SM_1000_NS12placeholders2_1E
	.align		8
        /*00f8*/ 	.dword	_ZN34_INTERNAL_328f2a80_4_k_cu_fb4be3e46thrust24THRUST_300001_SM_1000_NS12placeholders2_2E
	.align		8
        /*0100*/ 	.dword	_ZN34_INTERNAL_328f2a80_4_k_cu_fb4be3e46thrust24THRUST_300001_SM_1000_NS12placeholders2_3E
	.align		8
        /*0108*/ 	.dword	_ZN34_INTERNAL_328f2a80_4_k_cu_fb4be3e46thrust24THRUST_300001_SM_1000_NS12placeholders2_4E
	.align		8
        /*0110*/ 	.dword	_ZN34_INTERNAL_328f2a80_4_k_cu_fb4be3e46thrust24THRUST_300001_SM_1000_NS12placeholders2_5E
	.align		8
        /*0118*/ 	.dword	_ZN34_INTERNAL_328f2a80_4_k_cu_fb4be3e46thrust24THRUST_300001_SM_1000_NS12placeholders2_6E
	.align		8
        /*0120*/ 	.dword	_ZN34_INTERNAL_328f2a80_4_k_cu_fb4be3e46thrust24THRUST_300001_SM_1000_NS12placeholders2_7E
	.align		8
        /*0128*/ 	.dword	_ZN34_INTERNAL_328f2a80_4_k_cu_fb4be3e46thrust24THRUST_300001_SM_1000_NS12placeholders2_8E
	.align		8
        /*0130*/ 	.dword	_ZN34_INTERNAL_328f2a80_4_k_cu_fb4be3e46thrust24THRUST_300001_SM_1000_NS12placeholders2_9E
	.align		8
        /*0138*/ 	.dword	_ZN34_INTERNAL_328f2a80_4_k_cu_fb4be3e46thrust24THRUST_300001_SM_1000_NS12placeholders3_10E
	.align		8
        /*0140*/ 	.dword	$str
	.align		8
        /*0148*/ 	.dword	vprintf


//--------------------- .text._ZN3cub18CUB_300001_SM_10006detail11EmptyKernelIvEEvv --------------------------
	.section	.text._ZN3cub18CUB_300001_SM_10006detail11EmptyKernelIvEEvv,"ax",@progbits
	.align	128
        .global         _ZN3cub18CUB_300001_SM_10006detail11EmptyKernelIvEEvv
        .type           _ZN3cub18CUB_300001_SM_10006detail11EmptyKernelIvEEvv,@function
        .size           _ZN3cub18CUB_300001_SM_10006detail11EmptyKernelIvEEvv,(.L_x_34 - _ZN3cub18CUB_300001_SM_10006detail11EmptyKernelIvEEvv)
        .other          _ZN3cub18CUB_300001_SM_10006detail11EmptyKernelIvEEvv,@"STO_CUDA_ENTRY STV_DEFAULT"
_ZN3cub18CUB_300001_SM_10006detail11EmptyKernelIvEEvv:
.text._ZN3cub18CUB_300001_SM_10006detail11EmptyKernelIvEEvv:
[----:B------:R-:W-:Y:S01]  /*0000*/  LDC R1, c[0x0][0x37c] ;  /* 0x0000df00ff017b82 */ /* 0x000fe20000000800 */
[----:B------:R-:W-:Y:S05]  /*0010*/  EXIT ;  /* 0x000000000000794d */ /* 0x000fea0003800000 */
.L_x_0:
[----:B------:R-:W-:-:S00]  /*0020*/  BRA `(.L_x_0) ;  /* 0xfffffffc00fc7947 */ /* 0x000fc0000383ffff */
[----:B------:R-:W-:-:S00]  /*0030*/  NOP ;  /* 0x0000000000007918 */ /* 0x000fc00000000000 */
        /* <DEDUP_REMOVED lines=12> */
.L_x_34:


//--------------------- .text.force_pass_with_stability_kernel --------------------------
	.section	.text.force_pass_with_stability_kernel,"ax",@progbits
	.align	128
        .global         force_pass_with_stability_kernel
        .type           force_pass_with_stability_kernel,@function
        .size           force_pass_with_stability_kernel,(.L_x_35 - force_pass_with_stability_kernel)
        .other          force_pass_with_stability_kernel,@"STO_CUDA_ENTRY STV_DEFAULT"
force_pass_with_stability_kernel:
.text.force_pass_with_stability_kernel:
[----:B------:R-:W-:Y:S08]  /*0000*/  LDC R1, c[0x0][0x37c] ;  /* 0x0000df00ff017b82 */ /* 0x000ff00000000800 */
[----:B------:R-:W0:Y:S01]  /*0010*/  LDC.64 R2, c[0x0][0x418] ;  /* 0x00010600ff027b82 */ /* 0x000e220000000a00 */
[----:B------:R-:W0:Y:S02]  /*0020*/  LDCU.64 UR4, c[0x0][0x358] ;  /* 0x00006b00ff0477ac */ /* 0x000e240008000a00 */
[----:B0-----:R-:W2:Y:S02]  /*0030*/  LDG.E.CONSTANT R2, desc[UR4][R2.64] ;  /* 0x0000000402027981 */ /* 0x001ea4000c1e9900 */
[----:B--2---:R-:W-:-:S13]  /*0040*/  ISETP.NE.AND P0, PT, R2, RZ, PT ;  /* 0x000000ff0200720c */ /* 0x004fda0003f05270 */
[----:B------:R-:W-:Y:S05]  /*0050*/  @!P0 BRA `(.L_x_1) ;  /* 0x0000000000448947 */ /* 0x000fea0003800000 */
[----:B------:R-:W0:Y:S01]  /*0060*/  S2R R0, SR_TID.X ;  /* 0x0000000000007919 */ /* 0x000e220000002100 */
[----:B------:R-:W0:Y:S01]  /*0070*/  S2UR UR6, SR_CTAID.X ;  /* 0x00000000000679c3 */ /* 0x000e220000002500 */
[----:B------:R-:W1:Y:S07]  /*0080*/  LDCU UR7, c[0x0][0x410] ;  /* 0x00008200ff0777ac */ /* 0x000e6e0008000800 */
[----:B------:R-:W0:Y:S02]  /*0090*/  LDC R9, c[0x0][0x360] ;  /* 0x0000d800ff097b82 */ /* 0x000e240000000800 */
[----:B0-----:R-:W-:-:S05]  /*00a0*/  IMAD R9, R9, UR6, R0 ;  /* 0x0000000609097c24 */ /* 0x001fca000f8e0200 */
[----:B-1----:R-:W-:-:S13]  /*00b0*/  ISETP.GE.AND P0, PT, R9, UR7, PT ;  /* 0x0000000709007c0c */ /* 0x002fda000bf06270 */
[----:B------:R-:W-:Y:S05]  /*00c0*/  @P0 EXIT ;  /* 0x000000000000094d */ /* 0x000fea0003800000 */
[----:B------:R-:W0:Y:S08]  /*00d0*/  LDC.64 R2, c[0x0][0x3b0] ;  /* 0x0000ec00ff027b82 */ /* 0x000e300000000a00 */
[----:B------:R-:W1:Y:S08]  /*00e0*/  LDC.64 R4, c[0x0][0x3b8] ;  /* 0x0000ee00ff047b82 */ /* 0x000e700000000a00 */
[----:B------:R-:W2:Y:S01]  /*00f0*/  LDC.64 R6, c[0x0][0x3c0] ;  /* 0x0000f000ff067b82 */ /* 0x000ea20000000a00 */
[----:B0-----:R-:W-:-:S05]  /*0100*/  IMAD.WIDE R2, R9, 0x4, R2 ;  /* 0x0000000409027825 */ /* 0x001fca00078e0202 */
[----:B------:R-:W-:Y:S01]  /*0110*/  STG.E desc[UR4][R2.64], RZ ;  /* 0x000000ff02007986 */ /* 0x000fe2000c101904 */
[----:B-1----:R-:W-:-:S05]  /*0120*/  IMAD.WIDE R4, R9, 0x4, R4 ;  /* 0x0000000409047825 */ /* 0x002fca00078e0204 */
[----:B------:R-:W-:Y:S01]  /*0130*/  STG.E desc[UR4][R4.64], RZ ;  /* 0x000000ff04007986 */ /* 0x000fe2000c101904 */
[----:B--2---:R-:W-:-:S05]  /*0140*/  IMAD.WIDE R6, R9, 0x4, R6 ;  /* 0x0000000409067825 */ /* 0x004fca00078e0206 */
[----:B------:R-:W-:Y:S01]  /*0150*/  STG.E desc[UR4][R6.64], RZ ;  /* 0x000000ff06007986 */ /* 0x000fe2000c101904 */
[----:B------:R-:W-:Y:S05]  /*0160*/  EXIT ;  /* 0x000000000000794d */ /* 0x000fea0003800000 */
.L_x_1:
[----:B------:R-:W0:Y:S01]  /*0170*/  S2R R0, SR_TID.X ;  /* 0x0000000000007919 */ /* 0x000e220000002100 */
[----:B------:R-:W0:Y:S01]  /*0180*/  S2UR UR6, SR_CTAID.X ;  /* 0x00000000000679c3 */ /* 0x000e220000002500 */
[----:B------:R-:W1:Y:S07]  /*0190*/  LDCU UR7, c[0x0][0x410] ;  /* 0x00008200ff0777ac */ /* 0x000e6e0008000800 */
[----:B------:R-:W0:Y:S02]  /*01a0*/  LDC R9, c[0x0][0x360] ;  /* 0x0000d800ff097b82 */ /* 0x000e240000000800 */
[----:B0-----:R-:W-:-:S05]  /*01b0*/  IMAD R9, R9, UR6, R0 ;  /* 0x0000000609097c24 */ /* 0x001fca000f8e0200 */
[----:B-1----:R-:W-:-:S13]  /*01c0*/  ISETP.GE.AND P0, PT, R9, UR7, PT ;  /* 0x0000000709007c0c */ /* 0x002fda000bf06270 */
[----:B------:R-:W-:Y:S05]  /*01d0*/  @P0 EXIT ;  /* 0x000000000000094d */ /* 0x000fea0003800000 */
[----:B------:R-:W0:Y:S01]  /*01e0*/  LDC.64 R4, c[0x0][0x3a0] ;  /* 0x0000e800ff047b82 */ /* 0x000e220000000a00 */
[----:B------:R-:W1:Y:S07]  /*01f0*/  LDCU UR6, c[0x0][0x414] ;  /* 0x00008280ff0677ac */ /* 0x000e6e0008000800 */
[----:B------:R-:W2:Y:S08]  /*0200*/  LDC.64 R2, c[0x0][0x398] ;  /* 0x0000e600ff027b82 */ /* 0x000eb00000000a00 */
[----:B------:R-:W3:Y:S01]  /*0210*/  LDC.64 R6, c[0x0][0x3a8] ;  /* 0x0000ea00ff067b82 */ /* 0x000ee20000000a00 */
[----:B0-----:R-:W-:-:S06]  /*0220*/  IMAD.WIDE R4, R9, 0x4, R4 ;  /* 0x0000000409047825 */ /* 0x001fcc00078e0204 */
[----:B------:R-:W4:Y:S01]  /*0230*/  LDG.E.CONSTANT R4, desc[UR4][R4.64] ;  /* 0x0000000404047981 */ /* 0x000f22000c1e9900 */
[----:B--2---:R-:W-:-:S06]  /*0240*/  IMAD.WIDE R2, R9, 0x4, R2 ;  /* 0x0000000409027825 */ /* 0x004fcc00078e0202 */
[----:B------:R-:W2:Y:S01]  /*0250*/  LDG.E.CONSTANT R2, desc[UR4][R2.64] ;  /* 0x0000000402027981 */ /* 0x000ea2000c1e9900 */
[----:B---3--:R-:W-:-:S06]  /*0260*/  IMAD.WIDE R6, R9, 0x4, R6 ;  /* 0x0000000409067825 */ /* 0x008fcc00078e0206 */
[----:B------:R-:W3:Y:S01]  /*0270*/  LDG.E.CONSTANT R6, desc[UR4][R6.64] ;  /* 0x0000000406067981 */ /* 0x000ee2000c1e9900 */
[----:B----4-:R-:W-:-:S04]  /*0280*/  FMUL R11, R4, R4 ;  /* 0x00000004040b7220 */ /* 0x010fc80000400000 */
[----:B--2---:R-:W-:-:S04]  /*0290*/  FFMA R11, R2, R2, R11 ;  /* 0x00000002020b7223 */ /* 0x004fc8000000000b */
[----:B---3--:R-:W-:-:S05]  /*02a0*/  FFMA R11, R6, R6, R11 ;  /* 0x00000006060b7223 */ /* 0x008fca000000000b */
[----:B-1----:R-:W-:-:S13]  /*02b0*/  FSETP.GEU.AND P0, PT, R11, UR6, PT ;  /* 0x000000060b007c0b */ /* 0x002fda000bf0e000 */
        /* <DEDUP_REMOVED lines=11> */
.L_x_2:
        /* <DEDUP_REMOVED lines=9> */
.L_x_35:


//--------------------- .text.check_stability_kernel --------------------------
	.section	.text.check_stability_kernel,"ax",@progbits
	.align	128
        .global         check_stability_kernel
        .type           check_stability_kernel,@function
        .size           check_stability_kernel,(.L_x_36 - check_stability_kernel)
        .other          check_stability_kernel,@"STO_CUDA_ENTRY STV_DEFAULT"
check_stability_kernel:
.text.check_stability_kernel:
[----:B------:R-:W0:Y:S08]  /*0000*/  LDC R1, c[0x0][0x37c] ;  /* 0x0000df00ff017b82 */ /* 0x000e300000000800 */
[----:B------:R-:W1:Y:S01]  /*0010*/  LDC.64 R6, c[0x0][0x380] ;  /* 0x0000e000ff067b82 */ /* 0x000e620000000a00 */
[----:B------:R-:W1:Y:S01]  /*0020*/  LDCU.64 UR4, c[0x0][0x358] ;  /* 0x00006b00ff0477ac */ /* 0x000e620008000a00 */
[----:B0-----:R-:W-:-:S06]  /*0030*/  VIADD R1, R1, 0xfffffff0 ;  /* 0xfffffff001017836 */ /* 0x001fcc0000000000 */
[----:B------:R-:W0:Y:S08]  /*0040*/  LDC.64 R2, c[0x0][0x388] ;  /* 0x0000e200ff027b82 */ /* 0x000e300000000a00 */
[----:B------:R-:W2:Y:S01]  /*0050*/  LDC.64 R4, c[0x0][0x398] ;  /* 0x0000e600ff047b82 */ /* 0x000ea20000000a00 */
[----:B-1----:R1:W3:Y:S04]  /*0060*/  LDG.E.CONSTANT R9, desc[UR4][R6.64] ;  /* 0x0000000406097981 */ /* 0x0022e8000c1e9900 */
[----:B0-----:R-:W4:Y:S01]  /*0070*/  LDG.E.CONSTANT R2, desc[UR4][R2.64] ;  /* 0x0000000402027981 */ /* 0x001f22000c1e9900 */
[----:B------:R-:W1:Y:S01]  /*0080*/  LDCU UR6, c[0x0][0x2f8] ;  /* 0x00005f00ff0677ac */ /* 0x000e620008000800 */
[----:B------:R-:W0:Y:S01]  /*0090*/  LDCU UR7, c[0x0][0x2fc] ;  /* 0x00005f80ff0777ac */ /* 0x000e220008000800 */
[----:B--2---:R-:W-:-:S05]  /*00a0*/  IMAD.HI R0, R5, 0x51eb851f, RZ ;  /* 0x51eb851f05007827 */ /* 0x004fca00078e02ff */
[----:B------:R-:W-:-:S04]  /*00b0*/  SHF.R.U32.HI R11, RZ, 0x1f, R0 ;  /* 0x0000001fff0b7819 */ /* 0x000fc80000011600 */
[----:B------:R-:W-:Y:S02]  /*00c0*/  LEA.HI.SX32 R11, R0, R11, 0x1b ;  /* 0x0000000b000b7211 */ /* 0x000fe400078fdaff */
[----:B-1----:R-:W-:Y:S02]  /*00d0*/  IADD3 R6, P1, PT, R1, UR6, RZ ;  /* 0x0000000601067c10 */ /* 0x002fe4000ff3e0ff */
[----:B------:R-:W-:-:S03]  /*00e0*/  VIMNMX R11, PT, PT, R11, 0x1, !PT ;  /* 0x000000010b0b7848 */ /* 0x000fc60007fe0100 */
[----:B0-----:R-:W-:Y:S01]  /*00f0*/  IMAD.X R7, RZ, RZ, UR7, P1 ;  /* 0x00000007ff077e24 */ /* 0x001fe200088e06ff */
[----:B---3--:R-:W-:Y:S02]  /*0100*/  FSETP.GEU.AND P2, PT, R9, R4, PT ;  /* 0x000000040900720b */ /* 0x008fe40003f4e000 */
[----:B----4-:R-:W-:-:S13]  /*0110*/  ISETP.GE.AND P0, PT, R2, R11, PT ;  /* 0x0000000b0200720c */ /* 0x010fda0003f06270 */
[----:B------:R-:W-:Y:S05]  /*0120*/  @P0 BRA P2, `(.L_x_3) ;  /* 0x0000000000540947 */ /* 0x000fea0001000000 */
[----:B------:R-:W0:Y:S01]  /*0130*/  LDC R0, c[0x0][0x3a0] ;  /* 0x0000e800ff007b82 */ /* 0x000e220000000800 */
[----:B------:R-:W-:-:S07]  /*0140*/  IMAD.MOV.U32 R3, RZ, RZ, -0x69d0369d ;  /* 0x962fc963ff037424 */ /* 0x000fce00078e00ff */
[----:B------:R-:W1:Y:S01]  /*0150*/  LDC.64 R10, c[0x0][0x390] ;  /* 0x0000e400ff0a7b82 */ /* 0x000e620000000a00 */
[----:B0-----:R-:W-:Y:S02]  /*0160*/  IMAD R0, R0, R3, 0x1b4e818 ;  /* 0x01b4e81800007424 */ /* 0x001fe400078e0203 */
[----:B------:R-:W-:-:S03]  /*0170*/  IMAD.MOV.U32 R3, RZ, RZ, 0x1 ;  /* 0x00000001ff037424 */ /* 0x000fc600078e00ff */
[----:B------:R-:W-:Y:S02]  /*0180*/  SHF.L.W.U32.HI R0, R0, 0x1d, R0 ;  /* 0x0000001d00007819 */ /* 0x000fe40000010e00 */
[----:B-1----:R0:W-:Y:S02]  /*0190*/  STG.E desc[UR4][R10.64], R3 ;  /* 0x000000030a007986 */ /* 0x0021e4000c101904 */
[----:B------:R-:W-:-:S13]  /*01a0*/  ISETP.GT.U32.AND P0, PT, R0, 0x6d3a06, PT ;  /* 0x006d3a060000780c */ /* 0x000fda0003f04070 */
[----:B0-----:R-:W-:Y:S05]  /*01b0*/  @P0 EXIT ;  /* 0x000000000000094d */ /* 0x001fea0003800000 */
[----:B------:R-:W0:Y:S01]  /*01c0*/  F2F.F64.F32 R8, R9 ;  /* 0x0000000900087310 */ /* 0x000e220000201800 */
[----:B------:R-:W-:Y:S01]  /*01d0*/  IMAD.MOV.U32 R3, RZ, RZ, R5 ;  /* 0x000000ffff037224 */ /* 0x000fe200078e0005 */
[----:B------:R-:W-:Y:S01]  /*01e0*/  MOV R0, 0x148 ;  /* 0x0000014800007802 */ /* 0x000fe20000000f00 */
[----:B------:R-:W1:Y:S03]  /*01f0*/  LDCU.64 UR4, c[0x4][0x140] ;  /* 0x01002800ff0477ac */ /* 0x000e660008000a00 */
[----:B------:R2:W-:Y:S01]  /*0200*/  STL.64 [R1+0x8], R2 ;  /* 0x0000080201007387 */ /* 0x0005e20000100a00 */
[----:B------:R2:W3:Y:S03]  /*0210*/  LDC.64 R10, c[0x4][R0] ;  /* 0x01000000000a7b82 */ /* 0x0004e60000000a00 */
[----:B0-----:R2:W-:Y:S01]  /*0220*/  STL.64 [R1], R8 ;  /* 0x0000000801007387 */ /* 0x0015e20000100a00 */
[----:B-1----:R-:W-:-:S02]  /*0230*/  IMAD.U32 R4, RZ, RZ, UR4 ;  /* 0x00000004ff047e24 */ /* 0x002fc4000f8e00ff */
[----:B------:R-:W-:-:S07]  /*0240*/  IMAD.U32 R5, RZ, RZ, UR5 ;  /* 0x00000005ff057e24 */ /* 0x000fce000f8e00ff */
[----:B------:R-:W-:-:S07]  /*0250*/  LEPC R20, `(.L_x_4) ;  /* 0x000000001014794e */ /* 0x000fce0000000000 */
[----:B--23--:R-:W-:Y:S05]  /*0260*/  CALL.ABS.NOINC R10 ;  /* 0x000000000a007343 */ /* 0x00cfea0003c00000 */
.L_x_4:
[----:B------:R-:W-:Y:S05]  /*0270*/  EXIT ;  /* 0x000000000000794d */ /* 0x000fea0003800000 */
.L_x_3:
[----:B------:R-:W0:Y:S02]  /*0280*/  LDC.64 R2, c[0x0][0x390] ;  /* 0x0000e400ff027b82 */ /* 0x000e240000000a00 */
[----:B0-----:R-:W-:Y:S01]  /*0290*/  STG.E desc[UR4][R2.64], RZ ;  /* 0x000000ff02007986 */ /* 0x001fe2000c101904 */
[----:B------:R-:W-:Y:S05]  /*02a0*/  EXIT ;  /* 0x000000000000794d */ /* 0x000fea0003800000 */
.L_x_5:
        /* <DEDUP_REMOVED lines=13> */
.L_x_36:


//--------------------- .text.reduce_kinetic_energy_kernel --------------------------
	.section	.text.reduce_kinetic_energy_kernel,"ax",@progbits
	.align	128
        .global         reduce_kinetic_energy_kernel
        .type           reduce_kinetic_energy_kernel,@function
        .size           reduce_kinetic_energy_kernel,(.L_x_33 - reduce_kinetic_energy_kernel)
        .other          reduce_kinetic_energy_kernel,@"STO_CUDA_ENTRY STV_DEFAULT"
reduce_kinetic_energy_kernel:
.text.reduce_kinetic_energy_kernel:
[----:B------:R-:W-:Y:S01]  /*0000*/  LDC R1, c[0x0][0x37c] ;  /* 0x0000df00ff017b82 */ /* 0x000fe20000000800 */
[----:B------:R-:W0:Y:S01]  /*0010*/  S2R R3, SR_TID.X ;  /* 0x0000000000037919 */ /* 0x000e220000002100 */
[----:B------:R-:W0:Y:S01]  /*0020*/  LDCU UR5, c[0x0][0x3a0] ;  /* 0x00007400ff0577ac */ /* 0x000e220008000800 */
[----:B------:R-:W-:Y:S01]  /*0030*/  BSSY.RECONVERGENT B0, `(.L_x_6) ;  /* 0x0000049000007945 */ /* 0x000fe20003800200 */
[----:B------:R-:W-:Y:S01]  /*0040*/  IMAD.MOV.U32 R2, RZ, RZ, RZ ;  /* 0x000000ffff027224 */ /* 0x000fe200078e00ff */
[----:B------:R-:W1:Y:S01]  /*0050*/  LDCU UR4, c[0x0][0x360] ;  /* 0x00006c00ff0477ac */ /* 0x000e620008000800 */
[----:B------:R-:W2:Y:S01]  /*0060*/  LDCU.64 UR6, c[0x0][0x358] ;  /* 0x00006b00ff0677ac */ /* 0x000ea20008000a00 */
[----:B-1----:R-:W-:Y:S01]  /*0070*/  IMAD.U32 R0, RZ, RZ, UR4 ;  /* 0x00000004ff007e24 */ /* 0x002fe2000f8e00ff */
[----:B0-----:R-:W-:-:S13]  /*0080*/  ISETP.GE.AND P0, PT, R3, UR5, PT ;  /* 0x0000000503007c0c */ /* 0x001fda000bf06270 */
[----:B--2---:R-:W-:Y:S05]  /*0090*/  @P0 BRA `(.L_x_7) ;  /* 0x0000000400080947 */ /* 0x004fea0003800000 */
[----:B------:R-:W0:Y:S01]  /*00a0*/  I2F.U32.RP R8, R0 ;  /* 0x0000000000087306 */ /* 0x000e220000209000 */
[C-C-:B------:R-:W-:Y:S01]  /*00b0*/  IMAD.IADD R2, R0.reuse, 0x1, R3.reuse ;  /* 0x0000000100027824 */ /* 0x140fe200078e0203 */
[----:B------:R-:W-:Y:S01]  /*00c0*/  ISETP.NE.U32.AND P2, PT, R0, RZ, PT ;  /* 0x000000ff0000720c */ /* 0x000fe20003f45070 */
[----:B------:R-:W-:Y:S01]  /*00d0*/  IMAD.MOV R9, RZ, RZ, -R0 ;  /* 0x000000ffff097224 */ /* 0x000fe200078e0a00 */
[----:B------:R-:W-:Y:S01]  /*00e0*/  BSSY.RECONVERGENT B1, `(.L_x_8) ;  /* 0x000002a000017945 */ /* 0x000fe20003800200 */
[----:B------:R-:W-:Y:S01]  /*00f0*/  IMAD.MOV.U32 R15, RZ, RZ, R3 ;  /* 0x000000ffff0f7224 */ /* 0x000fe200078e0003 */
[C---:B------:R-:W-:Y:S02]  /*0100*/  ISETP.GE.U32.AND P0, PT, R2.reuse, UR5, PT ;  /* 0x0000000502007c0c */ /* 0x040fe4000bf06070 */
[----:B------:R-:W-:Y:S02]  /*0110*/  VIMNMX.U32 R7, PT, PT, R2, UR5, !PT ;  /* 0x0000000502077c48 */ /* 0x000fe4000ffe0000 */
[----:B------:R-:W-:-:S04]  /*0120*/  SEL R6, RZ, 0x1, P0 ;  /* 0x00000001ff067807 */ /* 0x000fc80000000000 */
[----:B------:R-:W-:Y:S01]  /*0130*/  IADD3 R7, PT, PT, R7, -R2, -R6 ;  /* 0x8000000207077210 */ /* 0x000fe20007ffe806 */
[----:B0-----:R-:W0:Y:S02]  /*0140*/  MUFU.RCP R8, R8 ;  /* 0x0000000800087308 */ /* 0x001e240000001000 */
[----:B0-----:R-:W-:-:S06]  /*0150*/  VIADD R4, R8, 0xffffffe ;  /* 0x0ffffffe08047836 */ /* 0x001fcc0000000000 */
[----:B------:R0:W1:Y:S02]  /*0160*/  F2I.FTZ.U32.TRUNC.NTZ R5, R4 ;  /* 0x0000000400057305 */ /* 0x000064000021f000 */
[----:B0-----:R-:W-:Y:S02]  /*0170*/  IMAD.MOV.U32 R4, RZ, RZ, RZ ;  /* 0x000000ffff047224 */ /* 0x001fe400078e00ff */
[----:B-1----:R-:W-:-:S04]  /*0180*/  IMAD R9, R9, R5, RZ ;  /* 0x0000000509097224 */ /* 0x002fc800078e02ff */
[----:B------:R-:W-:Y:S02]  /*0190*/  IMAD.HI.U32 R8, R5, R9, R4 ;  /* 0x0000000905087227 */ /* 0x000fe400078e0004 */
[----:B------:R-:W0:Y:S04]  /*01a0*/  LDC.64 R4, c[0x0][0x380] ;  /* 0x0000e000ff047b82 */ /* 0x000e280000000a00 */
[----:B------:R-:W-:-:S04]  /*01b0*/  IMAD.HI.U32 R9, R8, R7, RZ ;  /* 0x0000000708097227 */ /* 0x000fc800078e00ff */
[----:B------:R-:W-:-:S04]  /*01c0*/  IMAD.MOV R2, RZ, RZ, -R9 ;  /* 0x000000ffff027224 */ /* 0x000fc800078e0a09 */
[----:B------:R-:W-:-:S05]  /*01d0*/  IMAD R7, R0, R2, R7 ;  /* 0x0000000200077224 */ /* 0x000fca00078e0207 */
[----:B------:R-:W-:-:S13]  /*01e0*/  ISETP.GE.U32.AND P0, PT, R7, R0, PT ;  /* 0x000000000700720c */ /* 0x000fda0003f06070 */
[----:B------:R-:W-:Y:S01]  /*01f0*/  @P0 IMAD.IADD R7, R7, 0x1, -R0 ;  /* 0x0000000107070824 */ /* 0x000fe200078e0a00 */
[----:B------:R-:W-:-:S04]  /*0200*/  @P0 IADD3 R9, PT, PT, R9, 0x1, RZ ;  /* 0x0000000109090810 */ /* 0x000fc80007ffe0ff */
[----:B------:R-:W-:-:S13]  /*0210*/  ISETP.GE.U32.AND P1, PT, R7, R0, PT ;  /* 0x000000000700720c */ /* 0x000fda0003f26070 */
[----:B------:R-:W-:Y:S01]  /*0220*/  @P1 VIADD R9, R9, 0x1 ;  /* 0x0000000109091836 */ /* 0x000fe20000000000 */
[----:B------:R-:W-:-:S05]  /*0230*/  @!P2 LOP3.LUT R9, RZ, R0, RZ, 0x33, !PT ;  /* 0x00000000ff09a212 */ /* 0x000fca00078e33ff */
[----:B------:R-:W-:-:S05]  /*0240*/  IMAD.IADD R9, R6, 0x1, R9 ;  /* 0x0000000106097824 */ /* 0x000fca00078e0209 */
[C---:B------:R-:W-:Y:S02]  /*0250*/  LOP3.LUT R2, R9.reuse, 0x3, RZ, 0xc0, !PT ;  /* 0x0000000309027812 */ /* 0x040fe400078ec0ff */
[----:B------:R-:W-:Y:S02]  /*0260*/  ISETP.GE.U32.AND P1, PT, R9, 0x3, PT ;  /* 0x000000030900780c */ /* 0x000fe40003f26070 */
[----:B------:R-:W-:Y:S01]  /*0270*/  ISETP.NE.AND P0, PT, R2, 0x3, PT ;  /* 0x000000030200780c */ /* 0x000fe20003f05270 */
[----:B------:R-:W-:-:S12]  /*0280*/  IMAD.MOV.U32 R2, RZ, RZ, RZ ;  /* 0x000000ffff027224 */ /* 0x000fd800078e00ff */
[----:B0-----:R-:W-:Y:S05]  /*0290*/  @!P0 BRA `(.L_x_9) ;  /* 0x0000000000388947 */ /* 0x001fea0003800000 */
[----:B------:R-:W0:Y:S01]  /*02a0*/  LDC.64 R6, c[0x0][0x380] ;  /* 0x0000e000ff067b82 */ /* 0x000e220000000a00 */
[----:B------:R-:W-:Y:S02]  /*02b0*/  VIADD R2, R9, 0x1 ;  /* 0x0000000109027836 */ /* 0x000fe40000000000 */
[----:B------:R-:W-:-:S03]  /*02c0*/  IMAD.MOV.U32 R15, RZ, RZ, R3 ;  /* 0x000000ffff0f7224 */ /* 0x000fc600078e0003 */
[----:B------:R-:W-:Y:S01]  /*02d0*/  LOP3.LUT R8, R2, 0x3, RZ, 0xc0, !PT ;  /* 0x0000000302087812 */ /* 0x000fe200078ec0ff */
[----:B------:R-:W-:-:S03]  /*02e0*/  IMAD.MOV.U32 R2, RZ, RZ, RZ ;  /* 0x000000ffff027224 */ /* 0x000fc600078e00ff */
[----:B------:R-:W-:Y:S01]  /*02f0*/  IADD3 R8, PT, PT, -R8, RZ, RZ ;  /* 0x000000ff08087210 */ /* 0x000fe20007ffe1ff */
[----:B0-----:R-:W-:-:S07]  /*0300*/  IMAD.WIDE.U32 R6, R3, 0x4, R6 ;  /* 0x0000000403067825 */ /* 0x001fce00078e0006 */
.L_x_10:
[----:B------:R0:W2:Y:S01]  /*0310*/  LDG.E.CONSTANT R9, desc[UR6][R6.64] ;  /* 0x0000000606097981 */ /* 0x0000a2000c1e9900 */
[----:B------:R-:W-:Y:S02]  /*0320*/  VIADD R8, R8, 0x1 ;  /* 0x0000000108087836 */ /* 0x000fe40000000000 */
[----:B------:R-:W-:-:S03]  /*0330*/  IMAD.IADD R15, R0, 0x1, R15 ;  /* 0x00000001000f7824 */ /* 0x000fc600078e020f */
[----:B------:R-:W-:Y:S01]  /*0340*/  ISETP.NE.AND P0, PT, R8, RZ, PT ;  /* 0x000000ff0800720c */ /* 0x000fe20003f05270 */
[----:B0-----:R-:W-:-:S04]  /*0350*/  IMAD.WIDE.U32 R6, R0, 0x4, R6 ;  /* 0x0000000400067825 */ /* 0x001fc800078e0006 */
[----:B--2---:R-:W-:-:S08]  /*0360*/  FADD R2, R9, R2 ;  /* 0x0000000209027221 */ /* 0x004fd00000000000 */
[----:B------:R-:W-:Y:S05]  /*0370*/  @P0 BRA `(.L_x_10) ;  /* 0xfffffffc00e40947 */ /* 0x000fea000383ffff */
.L_x_9:
[----:B------:R-:W-:Y:S05]  /*0380*/  BSYNC.RECONVERGENT B1 ;  /* 0x0000000000017941 */ /* 0x000fea0003800200 */
.L_x_8:
[----:B------:R-:W-:Y:S05]  /*0390*/  @!P1 BRA `(.L_x_7) ;  /* 0x0000000000489947 */ /* 0x000fea0003800000 */
.L_x_11:
[----:B------:R-:W-:Y:S02]  /*03a0*/  IMAD.IADD R9, R0, 0x1, R15 ;  /* 0x0000000100097824 */ /* 0x000fe400078e020f */
[----:B------:R-:W-:-:S04]  /*03b0*/  IMAD.WIDE.U32 R6, R15, 0x4, R4 ;  /* 0x000000040f067825 */ /* 0x000fc800078e0004 */
[C---:B------:R-:W-:Y:S02]  /*03c0*/  IMAD.IADD R11, R0.reuse, 0x1, R9 ;  /* 0x00000001000b7824 */ /* 0x040fe400078e0209 */
[----:B------:R-:W-:Y:S01]  /*03d0*/  IMAD.WIDE.U32 R8, R9, 0x4, R4 ;  /* 0x0000000409087825 */ /* 0x000fe200078e0004 */
[----:B------:R-:W2:Y:S03]  /*03e0*/  LDG.E.CONSTANT R7, desc[UR6][R6.64] ;  /* 0x0000000606077981 */ /* 0x000ea6000c1e9900 */
[----:B------:R-:W-:Y:S02]  /*03f0*/  IMAD.IADD R15, R0, 0x1, R11 ;  /* 0x00000001000f7824 */ /* 0x000fe400078e020b */
[--C-:B------:R-:W-:Y:S01]  /*0400*/  IMAD.WIDE.U32 R10, R11, 0x4, R4.reuse ;  /* 0x000000040b0a7825 */ /* 0x100fe200078e0004 */
[----:B------:R-:W3:Y:S03]  /*0410*/  LDG.E.CONSTANT R9, desc[UR6][R8.64] ;  /* 0x0000000608097981 */ /* 0x000ee6000c1e9900 */
[----:B------:R-:W-:-:S02]  /*0420*/  IMAD.WIDE.U32 R12, R15, 0x4, R4 ;  /* 0x000000040f0c7825 */ /* 0x000fc400078e0004 */
[----:B------:R-:W4:Y:S04]  /*0430*/  LDG.E.CONSTANT R11, desc[UR6][R10.64] ;  /* 0x000000060a0b7981 */ /* 0x000f28000c1e9900 */
[----:B------:R-:W5:Y:S01]  /*0440*/  LDG.E.CONSTANT R13, desc[UR6][R12.64] ;  /* 0x000000060c0d7981 */ /* 0x000f62000c1e9900 */
[----:B------:R-:W-:-:S05]  /*0450*/  IMAD.IADD R15, R0, 0x1, R15 ;  /* 0x00000001000f7824 */ /* 0x000fca00078e020f */
[----:B------:R-:W-:Y:S01]  /*0460*/  ISETP.GE.AND P0, PT, R15, UR5, PT ;  /* 0x000000050f007c0c */ /* 0x000fe2000bf06270 */
[----:B--2---:R-:W-:-:S04]  /*0470*/  FADD R2, R7, R2 ;  /* 0x0000000207027221 */ /* 0x004fc80000000000 */
[----:B---3--:R-:W-:-:S04]  /*0480*/  FADD R2, R2, R9 ;  /* 0x0000000902027221 */ /* 0x008fc80000000000 */
[----:B----4-:R-:W-:-:S04]  /*0490*/  FADD R2, R2, R11 ;  /* 0x0000000b02027221 */ /* 0x010fc80000000000 */
[----:B-----5:R-:W-:Y:S01]  /*04a0*/  FADD R2, R2, R13 ;  /* 0x0000000d02027221 */ /* 0x020fe20000000000 */
[----:B------:R-:W-:Y:S06]  /*04b0*/  @!P0 BRA `(.L_x_11) ;  /* 0xfffffffc00b88947 */ /* 0x000fec000383ffff */
.L_x_7:
[----:B------:R-:W-:Y:S05]  /*04c0*/  BSYNC.RECONVERGENT B0 ;  /* 0x0000000000007941 */ /* 0x000fea0003800200 */
.L_x_6:
[----:B------:R-:W0:Y:S01]  /*04d0*/  S2UR UR5, SR_CgaCtaId ;  /* 0x00000000000579c3 */ /* 0x000e220000008800 */
[----:B------:R-:W-:Y:S01]  /*04e0*/  UMOV UR4, 0x400 ;  /* 0x0000040000047882 */ /* 0x000fe20000000000 */
[----:B------:R-:W-:Y:S02]  /*04f0*/  ISETP.GE.U32.AND P1, PT, R0, 0x2, PT ;  /* 0x000000020000780c */ /* 0x000fe40003f26070 */
[----:B------:R-:W-:Y:S01]  /*0500*/  ISETP.NE.AND P0, PT, R3, RZ, PT ;  /* 0x000000ff0300720c */ /* 0x000fe20003f05270 */
[----:B0-----:R-:W-:-:S06]  /*0510*/  ULEA UR4, UR5, UR4, 0x18 ;  /* 0x0000000405047291 */ /* 0x001fcc000f8ec0ff */
[----:B------:R-:W-:-:S05]  /*0520*/  LEA R5, R3, UR4, 0x2 ;  /* 0x0000000403057c11 */ /* 0x000fca000f8e10ff */
[----:B------:R0:W-:Y:S01]  /*0530*/  STS [R5], R2 ;  /* 0x0000000205007388 */ /* 0x0001e20000000800 */
[----:B------:R-:W-:Y:S06]  /*0540*/  BAR.SYNC.DEFER_BLOCKING 0x0 ;  /* 0x0000000000007b1d */ /* 0x000fec0000010000 */
[----:B------:R-:W-:Y:S05]  /*0550*/  @!P1 BRA `(.L_x_12) ;  /* 0x00000000002c9947 */ /* 0x000fea0003800000 */
.L_x_13:
[----:B------:R-:W-:-:S04]  /*0560*/  SHF.R.U32.HI R6, RZ, 0x1, R0 ;  /* 0x00000001ff067819 */ /* 0x000fc80000011600 */
[----:B------:R-:W-:-:S13]  /*0570*/  ISETP.GE.U32.AND P1, PT, R3, R6, PT ;  /* 0x000000060300720c */ /* 0x000fda0003f26070 */
[----:B0-----:R-:W-:Y:S01]  /*0580*/  @!P1 IMAD R2, R6, 0x4, R5 ;  /* 0x0000000406029824 */ /* 0x001fe200078e0205 */
[----:B------:R-:W-:Y:S05]  /*0590*/  @!P1 LDS R7, [R5] ;  /* 0x0000000005079984 */ /* 0x000fea0000000800 */
[----:B------:R-:W0:Y:S02]  /*05a0*/  @!P1 LDS R2, [R2] ;  /* 0x0000000002029984 */ /* 0x000e240000000800 */
[----:B0-----:R-:W-:-:S05]  /*05b0*/  @!P1 FADD R4, R2, R7 ;  /* 0x0000000702049221 */ /* 0x001fca0000000000 */
[----:B------:R1:W-:Y:S01]  /*05c0*/  @!P1 STS [R5], R4 ;  /* 0x0000000405009388 */ /* 0x0003e20000000800 */
[----:B------:R-:W-:Y:S01]  /*05d0*/  BAR.SYNC.DEFER_BLOCKING 0x0 ;  /* 0x0000000000007b1d */ /* 0x000fe20000010000 */
[----:B------:R-:W-:Y:S02]  /*05e0*/  ISETP.GT.U32.AND P1, PT, R0, 0x3, PT ;  /* 0x000000030000780c */ /* 0x000fe40003f24070 */
[----:B------:R-:W-:-:S11]  /*05f0*/  MOV R0, R6 ;  /* 0x0000000600007202 */ /* 0x000fd60000000f00 */
[----:B-1----:R-:W-:Y:S05]  /*0600*/  @P1 BRA `(.L_x_13) ;  /* 0xfffffffc00d41947 */ /* 0x002fea000383ffff */
.L_x_12:
[----:B------:R-:W-:Y:S05]  /*0610*/  @P0 EXIT ;  /* 0x000000000000094d */ /* 0x000fea0003800000 */
[----:B0-----:R-:W0:Y:S02]  /*0620*/  LDC.64 R4, c[0x0][0x398] ;  /* 0x0000e600ff047b82 */ /* 0x001e240000000a00 */
[----:B0-----:R-:W2:Y:S06]  /*0630*/  LDG.E.CONSTANT R4, desc[UR6][R4.64] ;  /* 0x0000000604047981 */ /* 0x001eac000c1e9900 */
[----:B------:R-:W0:Y:S01]  /*0640*/  S2UR UR5, SR_CgaCtaId ;  /* 0x00000000000579c3 */ /* 0x000e220000008800 */
[----:B------:R-:W-:-:S07]  /*0650*/  UMOV UR4, 0x400 ;  /* 0x0000040000047882 */ /* 0x000fce0000000000 */
[----:B------:R-:W1:Y:S01]  /*0660*/  LDC.64 R2, c[0x0][0x388] ;  /* 0x0000e200ff027b82 */ /* 0x000e620000000a00 */
[----:B0-----:R-:W-:-:S09]  /*0670*/  ULEA UR4, UR5, UR4, 0x18 ;  /* 0x0000000405047291 */ /* 0x001fd2000f8ec0ff */
[----:B------:R-:W1:Y:S04]  /*0680*/  LDS R0, [UR4] ;  /* 0x00000004ff007984 */ /* 0x000e680008000800 */
[----:B-1----:R0:W-:Y:S01]  /*0690*/  STG.E desc[UR6][R2.64], R0 ;  /* 0x0000000002007986 */ /* 0x0021e2000c101906 */
[----:B--2---:R-:W-:-:S13]  /*06a0*/  ISETP.GE.AND P0, PT, R4, 0x1, PT ;  /* 0x000000010400780c */ /* 0x004fda0003f06270 */
[----:B0-----:R-:W-:Y:S05]  /*06b0*/  @!P0 BRA `(.L_x_14) ;  /* 0x0000000000388947 */ /* 0x001fea0003800000 */
[----:B------:R-:W-:-:S04]  /*06c0*/  I2FP.F32.U32 R3, R4 ;  /* 0x0000000400037245 */ /* 0x000fc80000201000 */
[----:B------:R-:W0:Y:S08]  /*06d0*/  MUFU.RCP R2, R3 ;  /* 0x0000000300027308 */ /* 0x000e300000001000 */
[----:B------:R-:W1:Y:S01]  /*06e0*/  FCHK P0, R0, R3 ;  /* 0x0000000300007302 */ /* 0x000e620000000000 */
[----:B0-----:R-:W-:-:S04]  /*06f0*/  FFMA R5, -R3, R2, 1 ;  /* 0x3f80000003057423 */ /* 0x001fc80000000102 */
[----:B------:R-:W-:-:S04]  /*0700*/  FFMA R5, R2, R5, R2 ;  /* 0x0000000502057223 */ /* 0x000fc80000000002 */
[----:B------:R-:W-:-:S04]  /*0710*/  FFMA R2, R0, R5, RZ ;  /* 0x0000000500027223 */ /* 0x000fc800000000ff */
[----:B------:R-:W-:-:S04]  /*0720*/  FFMA R4, -R3, R2, R0 ;  /* 0x0000000203047223 */ /* 0x000fc80000000100 */
[----:B------:R-:W-:Y:S01]  /*0730*/  FFMA R5, R5, R4, R2 ;  /* 0x0000000405057223 */ /* 0x000fe20000000002 */
[----:B-1----:R-:W-:Y:S06]  /*0740*/  @!P0 BRA `(.L_x_15) ;  /* 0x0000000000088947 */ /* 0x002fec0003800000 */
[----:B------:R-:W-:-:S07]  /*0750*/  MOV R2, 0x770 ;  /* 0x0000077000027802 */ /* 0x000fce0000000f00 */
[----:B------:R-:W-:Y:S05]  /*0760*/  CALL.REL.NOINC `($__internal_0_$__cuda_sm3x_div_rn_noftz_f32_slowpath) ;  /* 0x0000000000187944 */ /* 0x000fea0003c00000 */
.L_x_15:
[----:B------:R-:W0:Y:S02]  /*0770*/  LDC.64 R2, c[0x0][0x390] ;  /* 0x0000e400ff027b82 */ /* 0x000e240000000a00 */
[----:B0-----:R-:W-:Y:S01]  /*0780*/  STG.E desc[UR6][R2.64], R5 ;  /* 0x0000000502007986 */ /* 0x001fe2000c101906 */
[----:B------:R-:W-:Y:S05]  /*0790*/  EXIT ;  /* 0x000000000000794d */ /* 0x000fea0003800000 */
.L_x_14:
[----:B------:R-:W0:Y:S02]  /*07a0*/  LDC.64 R2, c[0x0][0x390] ;  /* 0x0000e400ff027b82 */ /* 0x000e240000000a00 */
[----:B0-----:R-:W-:Y:S01]  /*07b0*/  STG.E desc[UR6][R2.64], RZ ;  /* 0x000000ff02007986 */ /* 0x001fe2000c101906 */
[----:B------:R-:W-:Y:S05]  /*07c0*/  EXIT ;  /* 0x000000000000794d */ /* 0x000fea0003800000 */
        .weak           $__internal_0_$__cuda_sm3x_div_rn_noftz_f32_slowpath
        .type           $__internal_0_$__cuda_sm3x_div_rn_noftz_f32_slowpath,@function
        .size           $__internal_0_$__cuda_sm3x_div_rn_noftz_f32_slowpath,(.L_x_33 - $__internal_0_$__cuda_sm3x_div_rn_noftz_f32_slowpath)
$__internal_0_$__cuda_sm3x_div_rn_noftz_f32_slowpath:
[--C-:B------:R-:W-:Y:S01]  /*07d0*/  SHF.R.U32.HI R5, RZ, 0x17, R3.reuse ;  /* 0x00000017ff057819 */ /* 0x100fe20000011603 */
[--C-:B------:R-:W-:Y:S01]  /*07e0*/  IMAD.MOV.U32 R6, RZ, RZ, R0.reuse ;  /* 0x000000ffff067224 */ /* 0x100fe200078e0000 */
[----:B------:R-:W-:Y:S01]  /*07f0*/  SHF.R.U32.HI R4, RZ, 0x17, R0 ;  /* 0x00000017ff047819 */ /* 0x000fe20000011600 */
[----:B------:R-:W-:Y:S01]  /*0800*/  IMAD.MOV.U32 R7, RZ, RZ, R3 ;  /* 0x000000ffff077224 */ /* 0x000fe200078e0003 */
[----:B------:R-:W-:Y:S02]  /*0810*/  LOP3.LUT R5, R5, 0xff, RZ, 0xc0, !PT ;  /* 0x000000ff05057812 */ /* 0x000fe400078ec0ff */
[----:B------:R-:W-:-:S03]  /*0820*/  LOP3.LUT R4, R4, 0xff, RZ, 0xc0, !PT ;  /* 0x000000ff04047812 */ /* 0x000fc600078ec0ff */
[----:B------:R-:W-:Y:S02]  /*0830*/  VIADD R10, R5, 0xffffffff ;  /* 0xffffffff050a7836 */ /* 0x000fe40000000000 */
[----:B------:R-:W-:-:S03]  /*0840*/  VIADD R9, R4, 0xffffffff ;  /* 0xffffffff04097836 */ /* 0x000fc60000000000 */
[----:B------:R-:W-:-:S04]  /*0850*/  ISETP.GT.U32.AND P0, PT, R10, 0xfd, PT ;  /* 0x000000fd0a00780c */ /* 0x000fc80003f04070 */
[----:B------:R-:W-:-:S13]  /*0860*/  ISETP.GT.U32.OR P0, PT, R9, 0xfd, P0 ;  /* 0x000000fd0900780c */ /* 0x000fda0000704470 */
[----:B------:R-:W-:Y:S01]  /*0870*/  @!P0 IMAD.MOV.U32 R8, RZ, RZ, RZ ;  /* 0x000000ffff088224 */ /* 0x000fe200078e00ff */
[----:B------:R-:W-:Y:S06]  /*0880*/  @!P0 BRA `(.L_x_16) ;  /* 0x00000000005c8947 */ /* 0x000fec0003800000 */
[----:B------:R-:W-:Y:S02]  /*0890*/  FSETP.GTU.FTZ.AND P0, PT, |R0|, +INF , PT ;  /* 0x7f8000000000780b */ /* 0x000fe40003f1c200 */
[----:B------:R-:W-:-:S04]  /*08a0*/  FSETP.GTU.FTZ.AND P1, PT, |R3|, +INF , PT ;  /* 0x7f8000000300780b */ /* 0x000fc80003f3c200 */
[----:B------:R-:W-:-:S13]  /*08b0*/  PLOP3.LUT P0, PT, P0, P1, PT, 0xf8, 0x8f ;  /* 0x00000000008f781c */ /* 0x000fda0000703f70 */
[----:B------:R-:W-:Y:S05]  /*08c0*/  @P0 BRA `(.L_x_17) ;  /* 0x0000000400440947 */ /* 0x000fea0003800000 */
[----:B------:R-:W-:-:S13]  /*08d0*/  LOP3.LUT P0, RZ, R7, 0x7fffffff, R6, 0xc8, !PT ;  /* 0x7fffffff07ff7812 */ /* 0x000fda000780c806 */
[----:B------:R-:W-:Y:S05]  /*08e0*/  @!P0 BRA `(.L_x_18) ;  /* 0x0000000400348947 */ /* 0x000fea0003800000 */
[C---:B------:R-:W-:Y:S02]  /*08f0*/  FSETP.NEU.FTZ.AND P2, PT, |R0|.reuse, +INF , PT ;  /* 0x7f8000000000780b */ /* 0x040fe40003f5d200 */
[----:B------:R-:W-:Y:S02]  /*0900*/  FSETP.NEU.FTZ.AND P1, PT, |R3|, +INF , PT ;  /* 0x7f8000000300780b */ /* 0x000fe40003f3d200 */
[----:B------:R-:W-:-:S11]  /*0910*/  FSETP.NEU.FTZ.AND P0, PT, |R0|, +INF , PT ;  /* 0x7f8000000000780b */ /* 0x000fd60003f1d200 */
[----:B------:R-:W-:Y:S05]  /*0920*/  @!P1 BRA !P2, `(.L_x_18) ;  /* 0x0000000400249947 */ /* 0x000fea0005000000 */
[----:B------:R-:W-:-:S04]  /*0930*/  LOP3.LUT P2, RZ, R6, 0x7fffffff, RZ, 0xc0, !PT ;  /* 0x7fffffff06ff7812 */ /* 0x000fc8000784c0ff */
[----:B------:R-:W-:-:S13]  /*0940*/  PLOP3.LUT P1, PT, P1, P2, PT, 0x2f, 0xf2 ;  /* 0x0000000000f2781c */ /* 0x000fda0000f24577 */
[----:B------:R-:W-:Y:S05]  /*0950*/  @P1 BRA `(.L_x_19) ;  /* 0x0000000400101947 */ /* 0x000fea0003800000 */
[----:B------:R-:W-:-:S04]  /*0960*/  LOP3.LUT P1, RZ, R7, 0x7fffffff, RZ, 0xc0, !PT ;  /* 0x7fffffff07ff7812 */ /* 0x000fc8000782c0ff */
[----:B------:R-:W-:-:S13]  /*0970*/  PLOP3.LUT P0, PT, P0, P1, PT, 0x2f, 0xf2 ;  /* 0x0000000000f2781c */ /* 0x000fda0000702577 */
[----:B------:R-:W-:Y:S05]  /*0980*/  @P0 BRA `(.L_x_20) ;  /* 0x0000000000f80947 */ /* 0x000fea0003800000 */
[----:B------:R-:W-:Y:S02]  /*0990*/  ISETP.GE.AND P0, PT, R9, RZ, PT ;  /* 0x000000ff0900720c */ /* 0x000fe40003f06270 */
[----:B------:R-:W-:-:S11]  /*09a0*/  ISETP.GE.AND P1, PT, R10, RZ, PT ;  /* 0x000000ff0a00720c */ /* 0x000fd60003f26270 */
[----:B------:R-:W-:Y:S01]  /*09b0*/  @P0 IMAD.MOV.U32 R8, RZ, RZ, RZ ;  /* 0x000000ffff080224 */ /* 0x000fe200078e00ff */
[----:B------:R-:W-:Y:S01]  /*09c0*/  @!P0 MOV R8, 0xffffffc0 ;  /* 0xffffffc000088802 */ /* 0x000fe20000000f00 */
[----:B------:R-:W-:Y:S01]  /*09d0*/  @!P0 FFMA R6, R0, 1.84467440737095516160e+19, RZ ;  /* 0x5f80000000068823 */ /* 0x000fe200000000ff */
[----:B------:R-:W-:-:S03]  /*09e0*/  @!P1 FFMA R7, R3, 1.84467440737095516160e+19, RZ ;  /* 0x5f80000003079823 */ /* 0x000fc600000000ff */
[----:B------:R-:W-:-:S07]  /*09f0*/  @!P1 VIADD R8, R8, 0x40 ;  /* 0x0000004008089836 */ /* 0x000fce0000000000 */
.L_x_16:
[----:B------:R-:W-:Y:S01]  /*0a00*/  LEA R0, R5, 0xc0800000, 0x17 ;  /* 0xc080000005007811 */ /* 0x000fe200078eb8ff */
[----:B------:R-:W-:-:S04]  /*0a10*/  VIADD R4, R4, 0xffffff81 ;  /* 0xffffff8104047836 */ /* 0x000fc80000000000 */
[----:B------:R-:W-:Y:S01]  /*0a20*/  IMAD.IADD R7, R7, 0x1, -R0 ;  /* 0x0000000107077824 */ /* 0x000fe200078e0a00 */
[C---:B------:R-:W-:Y:S01]  /*0a30*/  IADD3 R5, PT, PT, R4.reuse, 0x7f, -R5 ;  /* 0x0000007f04057810 */ /* 0x040fe20007ffe805 */
[----:B------:R-:W-:Y:S02]  /*0a40*/  IMAD R0, R4, -0x800000, R6 ;  /* 0xff80000004007824 */ /* 0x000fe400078e0206 */
[----:B------:R-:W0:Y:S01]  /*0a50*/  MUFU.RCP R3, R7 ;  /* 0x0000000700037308 */ /* 0x000e220000001000 */
[----:B------:R-:W-:Y:S01]  /*0a60*/  FADD.FTZ R9, -R7, -RZ ;  /* 0x800000ff07097221 */ /* 0x000fe20000010100 */
[----:B------:R-:W-:-:S03]  /*0a70*/  IMAD.IADD R5, R5, 0x1, R8 ;  /* 0x0000000105057824 */ /* 0x000fc600078e0208 */
[----:B0-----:R-:W-:-:S04]  /*0a80*/  FFMA R10, R3, R9, 1 ;  /* 0x3f800000030a7423 */ /* 0x001fc80000000009 */
[----:B------:R-:W-:-:S04]  /*0a90*/  FFMA R10, R3, R10, R3 ;  /* 0x0000000a030a7223 */ /* 0x000fc80000000003 */
[----:B------:R-:W-:-:S04]  /*0aa0*/  FFMA R3, R0, R10, RZ ;  /* 0x0000000a00037223 */ /* 0x000fc800000000ff */
[----:B------:R-:W-:-:S04]  /*0ab0*/  FFMA R6, R9, R3, R0 ;  /* 0x0000000309067223 */ /* 0x000fc80000000000 */
[----:B------:R-:W-:-:S04]  /*0ac0*/  FFMA R11, R10, R6, R3 ;  /* 0x000000060a0b7223 */ /* 0x000fc80000000003 */
[----:B------:R-:W-:-:S04]  /*0ad0*/  FFMA R6, R9, R11, R0 ;  /* 0x0000000b09067223 */ /* 0x000fc80000000000 */
[----:B------:R-:W-:-:S05]  /*0ae0*/  FFMA R3, R10, R6, R11 ;  /* 0x000000060a037223 */ /* 0x000fca000000000b */
[----:B------:R-:W-:-:S04]  /*0af0*/  SHF.R.U32.HI R0, RZ, 0x17, R3 ;  /* 0x00000017ff007819 */ /* 0x000fc80000011603 */
[----:B------:R-:W-:-:S05]  /*0b00*/  LOP3.LUT R0, R0, 0xff, RZ, 0xc0, !PT ;  /* 0x000000ff00007812 */ /* 0x000fca00078ec0ff */
[----:B------:R-:W-:-:S04]  /*0b10*/  IMAD.IADD R8, R0, 0x1, R5 ;  /* 0x0000000100087824 */ /* 0x000fc800078e0205 */
[----:B------:R-:W-:-:S05]  /*0b20*/  VIADD R0, R8, 0xffffffff ;  /* 0xffffffff08007836 */ /* 0x000fca0000000000 */
[----:B------:R-:W-:-:S13]  /*0b30*/  ISETP.GE.U32.AND P0, PT, R0, 0xfe, PT ;  /* 0x000000fe0000780c */ /* 0x000fda0003f06070 */
[----:B------:R-:W-:Y:S05]  /*0b40*/  @!P0 BRA `(.L_x_21) ;  /* 0x0000000000808947 */ /* 0x000fea0003800000 */
[----:B------:R-:W-:-:S13]  /*0b50*/  ISETP.GT.AND P0, PT, R8, 0xfe, PT ;  /* 0x000000fe0800780c */ /* 0x000fda0003f04270 */
[----:B------:R-:W-:Y:S05]  /*0b60*/  @P0 BRA `(.L_x_22) ;  /* 0x00000000006c0947 */ /* 0x000fea0003800000 */
[----:B------:R-:W-:-:S13]  /*0b70*/  ISETP.GE.AND P0, PT, R8, 0x1, PT ;  /* 0x000000010800780c */ /* 0x000fda0003f06270 */
[----:B------:R-:W-:Y:S05]  /*0b80*/  @P0 BRA `(.L_x_23) ;  /* 0x0000000000980947 */ /* 0x000fea0003800000 */
[----:B------:R-:W-:Y:S02]  /*0b90*/  ISETP.GE.AND P0, PT, R8, -0x18, PT ;  /* 0xffffffe80800780c */ /* 0x000fe40003f06270 */
[----:B------:R-:W-:-:S11]  /*0ba0*/  LOP3.LUT R3, R3, 0x80000000, RZ, 0xc0, !PT ;  /* 0x8000000003037812 */ /* 0x000fd600078ec0ff */
[----:B------:R-:W-:Y:S05]  /*0bb0*/  @!P0 BRA `(.L_x_23) ;  /* 0x00000000008c8947 */ /* 0x000fea0003800000 */
[-CC-:B------:R-:W-:Y:S01]  /*0bc0*/  FFMA.RZ R0, R10, R6.reuse, R11.reuse ;  /* 0x000000060a007223 */ /* 0x180fe2000000c00b */
[----:B------:R-:W-:Y:S01]  /*0bd0*/  IADD3 R7, PT, PT, R8, 0x20, RZ ;  /* 0x0000002008077810 */ /* 0x000fe20007ffe0ff */
[-CC-:B------:R-:W-:Y:S01]  /*0be0*/  FFMA.RM R5, R10, R6.reuse, R11.reuse ;  /* 0x000000060a057223 */ /* 0x180fe2000000400b */
[----:B------:R-:W-:Y:S02]  /*0bf0*/  ISETP.NE.AND P2, PT, R8, RZ, PT ;  /* 0x000000ff0800720c */ /* 0x000fe40003f45270 */
[----:B------:R-:W-:Y:S01]  /*0c00*/  LOP3.LUT R4, R0, 0x7fffff, RZ, 0xc0, !PT ;  /* 0x007fffff00047812 */ /* 0x000fe200078ec0ff */
[----:B------:R-:W-:Y:S01]  /*0c10*/  FFMA.RP R0, R10, R6, R11 ;  /* 0x000000060a007223 */ /* 0x000fe2000000800b */
[----:B------:R-:W-:Y:S01]  /*0c20*/  IMAD.MOV R6, RZ, RZ, -R8 ;  /* 0x000000ffff067224 */ /* 0x000fe200078e0a08 */
[----:B------:R-:W-:Y:S02]  /*0c30*/  ISETP.NE.AND P1, PT, R8, RZ, PT ;  /* 0x000000ff0800720c */ /* 0x000fe40003f25270 */
[----:B------:R-:W-:-:S02]  /*0c40*/  LOP3.LUT R4, R4, 0x800000, RZ, 0xfc, !PT ;  /* 0x0080000004047812 */ /* 0x000fc400078efcff */
[----:B------:R-:W-:Y:S02]  /*0c50*/  FSETP.NEU.FTZ.AND P0, PT, R0, R5, PT ;  /* 0x000000050000720b */ /* 0x000fe40003f1d000 */
[----:B------:R-:W-:Y:S02]  /*0c60*/  SHF.L.U32 R7, R4, R7, RZ ;  /* 0x0000000704077219 */ /* 0x000fe400000006ff */
[----:B------:R-:W-:Y:S02]  /*0c70*/  SEL R5, R6, RZ, P2 ;  /* 0x000000ff06057207 */ /* 0x000fe40001000000 */
[----:B------:R-:W-:Y:S02]  /*0c80*/  ISETP.NE.AND P1, PT, R7, RZ, P1 ;  /* 0x000000ff0700720c */ /* 0x000fe40000f25270 */
[----:B------:R-:W-:Y:S02]  /*0c90*/  SHF.R.U32.HI R5, RZ, R5, R4 ;  /* 0x00000005ff057219 */ /* 0x000fe40000011604 */
[----:B------:R-:W-:-:S02]  /*0ca0*/  PLOP3.LUT P0, PT, P0, P1, PT, 0xf8, 0x8f ;  /* 0x00000000008f781c */ /* 0x000fc40000703f70 */
[----:B------:R-:W-:Y:S02]  /*0cb0*/  SHF.R.U32.HI R7, RZ, 0x1, R5 ;  /* 0x00000001ff077819 */ /* 0x000fe40000011605 */
[----:B------:R-:W-:-:S04]  /*0cc0*/  SEL R0, RZ, 0x1, !P0 ;  /* 0x00000001ff007807 */ /* 0x000fc80004000000 */
[----:B------:R-:W-:-:S04]  /*0cd0*/  LOP3.LUT R0, R0, 0x1, R7, 0xf8, !PT ;  /* 0x0000000100007812 */ /* 0x000fc800078ef807 */
[----:B------:R-:W-:-:S05]  /*0ce0*/  LOP3.LUT R0, R0, R5, RZ, 0xc0, !PT ;  /* 0x0000000500007212 */ /* 0x000fca00078ec0ff */
[----:B------:R-:W-:-:S05]  /*0cf0*/  IMAD.IADD R0, R7, 0x1, R0 ;  /* 0x0000000107007824 */ /* 0x000fca00078e0200 */
[----:B------:R-:W-:Y:S01]  /*0d00*/  LOP3.LUT R3, R0, R3, RZ, 0xfc, !PT ;  /* 0x0000000300037212 */ /* 0x000fe200078efcff */
[----:B------:R-:W-:Y:S06]  /*0d10*/  BRA `(.L_x_23) ;  /* 0x0000000000347947 */ /* 0x000fec0003800000 */
.L_x_22:
[----:B------:R-:W-:-:S04]  /*0d20*/  LOP3.LUT R3, R3, 0x80000000, RZ, 0xc0, !PT ;  /* 0x8000000003037812 */ /* 0x000fc800078ec0ff */
[----:B------:R-:W-:Y:S01]  /*0d30*/  LOP3.LUT R3, R3, 0x7f800000, RZ, 0xfc, !PT ;  /* 0x7f80000003037812 */ /* 0x000fe200078efcff */
[----:B------:R-:W-:Y:S06]  /*0d40*/  BRA `(.L_x_23) ;  /* 0x0000000000287947 */ /* 0x000fec0003800000 */
.L_x_21:
[----:B------:R-:W-:Y:S01]  /*0d50*/  IMAD R3, R5, 0x800000, R3 ;  /* 0x0080000005037824 */ /* 0x000fe200078e0203 */
[----:B------:R-:W-:Y:S06]  /*0d60*/  BRA `(.L_x_23) ;  /* 0x0000000000207947 */ /* 0x000fec0003800000 */
.L_x_20:
[----:B------:R-:W-:-:S04]  /*0d70*/  LOP3.LUT R3, R7, 0x80000000, R6, 0x48, !PT ;  /* 0x8000000007037812 */ /* 0x000fc800078e4806 */
[----:B------:R-:W-:Y:S01]  /*0d80*/  LOP3.LUT R3, R3, 0x7f800000, RZ, 0xfc, !PT ;  /* 0x7f80000003037812 */ /* 0x000fe200078efcff */
[----:B------:R-:W-:Y:S06]  /*0d90*/  BRA `(.L_x_23) ;  /* 0x0000000000147947 */ /* 0x000fec0003800000 */
.L_x_19:
[----:B------:R-:W-:Y:S01]  /*0da0*/  LOP3.LUT R3, R7, 0x80000000, R6, 0x48, !PT ;  /* 0x8000000007037812 */ /* 0x000fe200078e4806 */
[----:B------:R-:W-:Y:S06]  /*0db0*/  BRA `(.L_x_23) ;  /* 0x00000000000c7947 */ /* 0x000fec0003800000 */
.L_x_18:
[----:B------:R-:W0:Y:S01]  /*0dc0*/  MUFU.RSQ R3, -QNAN ;  /* 0xffc0000000037908 */ /* 0x000e220000001400 */
[----:B------:R-:W-:Y:S05]  /*0dd0*/  BRA `(.L_x_23) ;  /* 0x0000000000047947 */ /* 0x000fea0003800000 */
.L_x_17:
[----:B------:R-:W-:-:S07]  /*0de0*/  FADD.FTZ R3, R0, R3 ;  /* 0x0000000300037221 */ /* 0x000fce0000010000 */
.L_x_23:
[----:B0-----:R-:W-:Y:S02]  /*0df0*/  IMAD.MOV.U32 R5, RZ, RZ, R3 ;  /* 0x000000ffff057224 */ /* 0x001fe400078e0003 */
[----:B------:R-:W-:-:S04]  /*0e00*/  IMAD.MOV.U32 R3, RZ, RZ, 0x0 ;  /* 0x00000000ff037424 */ /* 0x000fc800078e00ff */
[----:B------:R-:W-:Y:S05]  /*0e10*/  RET.REL.NODEC R2 `(reduce_kinetic_energy_kernel) ;  /* 0xfffffff002787950 */ /* 0x000fea0003c3ffff */
.L_x_24:
        /* <DEDUP_REMOVED lines=14> */
.L_x_33:


//--------------------- .text.calculate_kinetic_energy_kernel --------------------------
	.section	.text.calculate_kinetic_energy_kernel,"ax",@progbits
	.align	128
        .global         calculate_kinetic_energy_kernel
        .type           calculate_kinetic_energy_kernel,@function
        .size           calculate_kinetic_energy_kernel,(.L_x_38 - calculate_kinetic_energy_kernel)
        .other          calculate_kinetic_energy_kernel,@"STO_CUDA_ENTRY STV_DEFAULT"
calculate_kinetic_energy_kernel:
.text.calculate_kinetic_energy_kernel:
[----:B------:R-:W-:Y:S08]  /*0000*/  LDC R1, c[0x0][0x37c] ;  /* 0x0000df00ff017b82 */ /* 0x000ff00000000800 */
[----:B------:R-:W0:Y:S01]  /*0010*/  S2UR UR5, SR_CgaCtaId ;  /* 0x00000000000579c3 */ /* 0x000e220000008800 */
[----:B------:R-:W1:Y:S01]  /*0020*/  S2R R3, SR_TID.X ;  /* 0x0000000000037919 */ /* 0x000e620000002100 */
[----:B------:R-:W2:Y:S01]  /*0030*/  LDCU UR7, c[0x0][0x360] ;  /* 0x00006c00ff0777ac */ /* 0x000ea20008000800 */
[----:B------:R-:W-:Y:S01]  /*0040*/  BSSY.RECONVERGENT B0, `(.L_x_25) ;  /* 0x000002c000007945 */ /* 0x000fe20003800200 */
[----:B------:R-:W3:Y:S01]  /*0050*/  S2R R0, SR_CTAID.X ;  /* 0x0000000000007919 */ /* 0x000ee20000002500 */
[----:B------:R-:W-:Y:S01]  /*0060*/  UMOV UR4, 0x400 ;  /* 0x0000040000047882 */ /* 0x000fe20000000000 */
[----:B------:R-:W4:Y:S01]  /*0070*/  LDCU.64 UR8, c[0x0][0x358] ;  /* 0x00006b00ff0877ac */ /* 0x000f220008000a00 */
[----:B--2---:R-:W-:Y:S01]  /*0080*/  MOV R5, UR7 ;  /* 0x0000000700057c02 */ /* 0x004fe20008000f00 */
[----:B0-----:R-:W-:Y:S01]  /*0090*/  ULEA UR4, UR5, UR4, 0x18 ;  /* 0x0000000405047291 */ /* 0x001fe2000f8ec0ff */
[----:B------:R-:W0:Y:S03]  /*00a0*/  LDCU UR5, c[0x0][0x3b0] ;  /* 0x00007600ff0577ac */ /* 0x000e260008000800 */
[----:B------:R-:W-:-:S02]  /*00b0*/  ULEA UR6, UR7, UR4, 0x2 ;  /* 0x0000000407067291 */ /* 0x000fc4000f8e10ff */
[----:B-1----:R-:W-:-:S04]  /*00c0*/  LEA R2, R3, UR4, 0x2 ;  /* 0x0000000403027c11 */ /* 0x002fc8000f8e10ff */
[----:B------:R-:W-:Y:S01]  /*00d0*/  LEA R4, R3, UR6, 0x2 ;  /* 0x0000000603047c11 */ /* 0x000fe2000f8e10ff */
[----:B---3--:R-:W-:Y:S01]  /*00e0*/  IMAD R13, R0, UR7, R3 ;  /* 0x00000007000d7c24 */ /* 0x008fe2000f8e0203 */
[----:B------:R1:W-:Y:S04]  /*00f0*/  STS [R2], RZ ;  /* 0x000000ff02007388 */ /* 0x0003e80000000800 */
[----:B------:R1:W-:Y:S01]  /*0100*/  STS [R4], RZ ;  /* 0x000000ff04007388 */ /* 0x0003e20000000800 */
[----:B0-----:R-:W-:-:S13]  /*0110*/  ISETP.GE.AND P0, PT, R13, UR5, PT ;  /* 0x000000050d007c0c */ /* 0x001fda000bf06270 */
[----:B-1--4-:R-:W-:Y:S05]  /*0120*/  @P0 BRA `(.L_x_26) ;  /* 0x0000000000740947 */ /* 0x012fea0003800000 */
[----:B------:R-:W0:Y:S01]  /*0130*/  LDC.64 R8, c[0x0][0x388] ;  /* 0x0000e200ff087b82 */ /* 0x000e220000000a00 */
[----:B------:R-:W1:Y:S07]  /*0140*/  LDCU UR4, c[0x0][0x3b4] ;  /* 0x00007680ff0477ac */ /* 0x000e6e0008000800 */
[----:B------:R-:W2:Y:S08]  /*0150*/  LDC.64 R6, c[0x0][0x380] ;  /* 0x0000e000ff067b82 */ /* 0x000eb00000000a00 */
[----:B------:R-:W3:Y:S01]  /*0160*/  LDC.64 R10, c[0x0][0x390] ;  /* 0x0000e400ff0a7b82 */ /* 0x000ee20000000a00 */
[----:B0-----:R-:W-:-:S06]  /*0170*/  IMAD.WIDE.U32 R8, R13, 0x4, R8 ;  /* 0x000000040d087825 */ /* 0x001fcc00078e0008 */
[----:B------:R-:W4:Y:S01]  /*0180*/  LDG.E.CONSTANT R8, desc[UR8][R8.64] ;  /* 0x0000000808087981 */ /* 0x000f22000c1e9900 */
[----:B--2---:R-:W-:-:S06]  /*0190*/  IMAD.WIDE.U32 R6, R13, 0x4, R6 ;  /* 0x000000040d067825 */ /* 0x004fcc00078e0006 */
[----:B------:R-:W2:Y:S01]  /*01a0*/  LDG.E.CONSTANT R6, desc[UR8][R6.64] ;  /* 0x0000000806067981 */ /* 0x000ea2000c1e9900 */
[----:B---3--:R-:W-:-:S06]  /*01b0*/  IMAD.WIDE.U32 R10, R13, 0x4, R10 ;  /* 0x000000040d0a7825 */ /* 0x008fcc00078e000a */
[----:B------:R-:W3:Y:S01]  /*01c0*/  LDG.E.CONSTANT R10, desc[UR8][R10.64] ;  /* 0x000000080a0a7981 */ /* 0x000ee2000c1e9900 */
[----:B----4-:R-:W-:-:S04]  /*01d0*/  FMUL R15, R8, R8 ;  /* 0x00000008080f7220 */ /* 0x010fc80000400000 */
[----:B--2---:R-:W-:-:S04]  /*01e0*/  FFMA R15, R6, R6, R15 ;  /* 0x00000006060f7223 */ /* 0x004fc8000000000f */
[----:B---3--:R-:W-:-:S05]  /*01f0*/  FFMA R15, R10, R10, R15 ;  /* 0x0000000a0a0f7223 */ /* 0x008fca000000000f */
[----:B-1----:R-:W-:-:S13]  /*0200*/  FSETP.GT.AND P0, PT, R15, UR4, PT ;  /* 0x000000040f007c0b */ /* 0x002fda000bf04000 */
[----:B------:R-:W-:Y:S05]  /*0210*/  @!P0 BRA `(.L_x_26) ;  /* 0x0000000000388947 */ /* 0x000fea0003800000 */
[----:B------:R-:W0:Y:S01]  /*0220*/  LDCU.64 UR4, c[0x0][0x398] ;  /* 0x00007300ff0477ac */ /* 0x000e220008000a00 */
[----:B------:R-:W-:Y:S01]  /*0230*/  HFMA2 R8, -RZ, RZ, 1.75, 0 ;  /* 0x3f000000ff087431 */ /* 0x000fe200000001ff */
[----:B0-----:R-:W-:-:S04]  /*0240*/  UISETP.NE.U32.AND UP0, UPT, UR4, URZ, UPT ;  /* 0x000000ff0400728c */ /* 0x001fc8000bf05070 */
[----:B------:R-:W-:-:S09]  /*0250*/  UISETP.NE.AND.EX UP0, UPT, UR5, URZ, UPT, UP0 ;  /* 0x000000ff0500728c */ /* 0x000fd2000bf05300 */
[----:B------:R-:W-:Y:S05]  /*0260*/  BRA.U !UP0, `(.L_x_27) ;  /* 0x0000000108147547 */ /* 0x000fea000b800000 */
[----:B------:R-:W0:Y:S02]  /*0270*/  LDC.64 R6, c[0x0][0x398] ;  /* 0x0000e600ff067b82 */ /* 0x000e240000000a00 */
[----:B0-----:R-:W-:-:S06]  /*0280*/  IMAD.WIDE.U32 R6, R13, 0x4, R6 ;  /* 0x000000040d067825 */ /* 0x001fcc00078e0006 */
[----:B------:R-:W2:Y:S02]  /*0290*/  LDG.E.CONSTANT R6, desc[UR8][R6.64] ;  /* 0x0000000806067981 */ /* 0x000ea4000c1e9900 */
[----:B--2---:R-:W-:-:S13]  /*02a0*/  FSETP.GT.AND P0, PT, R6, RZ, PT ;  /* 0x000000ff0600720b */ /* 0x004fda0003f04000 */
[----:B------:R-:W-:-:S07]  /*02b0*/  @P0 FMUL R8, R6, 0.5 ;  /* 0x3f00000006080820 */ /* 0x000fce0000400000 */
.L_x_27:
[----:B------:R-:W-:Y:S01]  /*02c0*/  FMUL R15, R15, R8 ;  /* 0x000000080f0f7220 */ /* 0x000fe20000400000 */
[----:B------:R-:W-:-:S04]  /*02d0*/  IMAD.MOV.U32 R7, RZ, RZ, 0x1 ;  /* 0x00000001ff077424 */ /* 0x000fc800078e00ff */
[----:B------:R0:W-:Y:S04]  /*02e0*/  STS [R2], R15 ;  /* 0x0000000f02007388 */ /* 0x0001e80000000800 */
[----:B------:R0:W-:Y:S02]  /*02f0*/  STS [R4], R7 ;  /* 0x0000000704007388 */ /* 0x0001e40000000800 */
.L_x_26:
[----:B------:R-:W-:Y:S05]  /*0300*/  BSYNC.RECONVERGENT B0 ;  /* 0x0000000000007941 */ /* 0x000fea0003800200 */
.L_x_25:
[----:B------:R-:W-:Y:S01]  /*0310*/  BAR.SYNC.DEFER_BLOCKING 0x0 ;  /* 0x0000000000007b1d */ /* 0x000fe20000010000 */
[----:B------:R-:W-:-:S13]  /*0320*/  ISETP.GE.U32.AND P0, PT, R5, 0x2, PT ;  /* 0x000000020500780c */ /* 0x000fda0003f06070 */
[----:B------:R-:W-:Y:S05]  /*0330*/  @!P0 BRA `(.L_x_28) ;  /* 0x00000000004c8947 */ /* 0x000fea0003800000 */
.L_x_31:
[----:B------:R-:W-:Y:S01]  /*0340*/  SHF.R.U32.HI R11, RZ, 0x1, R5 ;  /* 0x00000001ff0b7819 */ /* 0x000fe20000011605 */
[----:B------:R-:W-:Y:S03]  /*0350*/  BSSY.RECONVERGENT B0, `(.L_x_29) ;  /* 0x000000d000007945 */ /* 0x000fe60003800200 */
[----:B------:R-:W-:-:S13]  /*0360*/  ISETP.GE.U32.AND P0, PT, R3, R11, PT ;  /* 0x0000000b0300720c */ /* 0x000fda0003f06070 */
[----:B-1----:R-:W-:Y:S05]  /*0370*/  @P0 BRA `(.L_x_30) ;  /* 0x0000000000280947 */ /* 0x002fea0003800000 */
[C---:B------:R-:W-:Y:S01]  /*0380*/  LEA R6, R11.reuse, R2, 0x2 ;  /* 0x000000020b067211 */ /* 0x040fe200078e10ff */
[----:B0-----:R-:W-:Y:S01]  /*0390*/  LDS R7, [R2] ;  /* 0x0000000002077984 */ /* 0x001fe20000000800 */
[----:B------:R-:W-:-:S04]  /*03a0*/  IMAD R8, R11, 0x4, R4 ;  /* 0x000000040b087824 */ /* 0x000fc800078e0204 */
[----:B------:R-:W0:Y:S02]  /*03b0*/  LDS R6, [R6] ;  /* 0x0000000006067984 */ /* 0x000e240000000800 */
[----:B0-----:R-:W-:-:S05]  /*03c0*/  FADD R7, R6, R7 ;  /* 0x0000000706077221 */ /* 0x001fca0000000000 */
[----:B------:R-:W-:Y:S04]  /*03d0*/  STS [R2], R7 ;  /* 0x0000000702007388 */ /* 0x000fe80000000800 */
[----:B------:R-:W-:Y:S04]  /*03e0*/  LDS R8, [R8] ;  /* 0x0000000008087984 */ /* 0x000fe80000000800 */
[----:B------:R-:W0:Y:S02]  /*03f0*/  LDS R9, [R4] ;  /* 0x0000000004097984 */ /* 0x000e240000000800 */
[----:B0-----:R-:W-:-:S05]  /*0400*/  IADD3 R9, PT, PT, R8, R9, RZ ;  /* 0x0000000908097210 */ /* 0x001fca0007ffe0ff */
[----:B------:R1:W-:Y:S02]  /*0410*/  STS [R4], R9 ;  /* 0x0000000904007388 */ /* 0x0003e40000000800 */
.L_x_30:
[----:B------:R-:W-:Y:S05]  /*0420*/  BSYNC.RECONVERGENT B0 ;  /* 0x0000000000007941 */ /* 0x000fea0003800200 */
.L_x_29:
[----:B------:R-:W-:Y:S01]  /*0430*/  BAR.SYNC.DEFER_BLOCKING 0x0 ;  /* 0x0000000000007b1d */ /* 0x000fe20000010000 */
[----:B------:R-:W-:Y:S02]  /*0440*/  ISETP.GT.U32.AND P0, PT, R5, 0x3, PT ;  /* 0x000000030500780c */ /* 0x000fe40003f04070 */
[----:B------:R-:W-:-:S11]  /*0450*/  MOV R5, R11 ;  /* 0x0000000b00057202 */ /* 0x000fd60000000f00 */
[----:B------:R-:W-:Y:S05]  /*0460*/  @P0 BRA `(.L_x_31) ;  /* 0xfffffffc00b40947 */ /* 0x000fea000383ffff */
.L_x_28:
[----:B------:R-:W-:-:S13]  /*0470*/  ISETP.NE.AND P0, PT, R3, RZ, PT ;  /* 0x000000ff0300720c */ /* 0x000fda0003f05270 */
[----:B------:R-:W-:Y:S05]  /*0480*/  @P0 EXIT ;  /* 0x000000000000094d */ /* 0x000fea0003800000 */
[----:B------:R-:W2:Y:S01]  /*0490*/  S2UR UR5, SR_CgaCtaId ;  /* 0x00000000000579c3 */ /* 0x000ea20000008800 */
[----:B------:R-:W-:Y:S01]  /*04a0*/  UMOV UR4, 0x400 ;  /* 0x0000040000047882 */ /* 0x000fe20000000000 */
[----:B-1----:R-:W-:Y:S06]  /*04b0*/  LDS R9, [UR6] ;  /* 0x00000006ff097984 */ /* 0x002fec0008000800 */
[----:B0-----:R-:W0:Y:S08]  /*04c0*/  LDC.64 R2, c[0x0][0x3a0] ;  /* 0x0000e800ff027b82 */ /* 0x001e300000000a00 */
[----:B------:R-:W1:Y:S01]  /*04d0*/  LDC.64 R4, c[0x0][0x3a8] ;  /* 0x0000ea00ff047b82 */ /* 0x000e620000000a00 */
[----:B--2---:R-:W-:Y:S01]  /*04e0*/  ULEA UR4, UR5, UR4, 0x18 ;  /* 0x0000000405047291 */ /* 0x004fe2000f8ec0ff */
[----:B0-----:R-:W-:-:S08]  /*04f0*/  IMAD.WIDE.U32 R2, R0, 0x4, R2 ;  /* 0x0000000400027825 */ /* 0x001fd000078e0002 */
[----:B------:R-:W0:Y:S04]  /*0500*/  LDS R7, [UR4] ;  /* 0x00000004ff077984 */ /* 0x000e280008000800 */
[----:B0-----:R-:W-:Y:S04]  /*0510*/  STG.E desc[UR8][R2.64], R7 ;  /* 0x0000000702007986 */ /* 0x001fe8000c101908 */
[----:B-1----:R-:W-:Y:S01]  /*0520*/  REDG.E.ADD.STRONG.GPU desc[UR8][R4.64], R9 ;  /* 0x000000090400798e */ /* 0x002fe2000c12e108 */
[----:B------:R-:W-:Y:S05]  /*0530*/  EXIT ;  /* 0x000000000000794d */ /* 0x000fea0003800000 */
.L_x_32:
        /* <DEDUP_REMOVED lines=12> */
.L_x_38:


//--------------------- .nv.global.init           --------------------------
	.section	.nv.global.init,"aw",@progbits
.nv.global.init:
	.type		$str,@object
	.size		$str,(.L_40 - $str)
$str:
        /*0000*/ 	.byte	0x47, 0x50, 0x55, 0x20, 0x53, 0x54, 0x41, 0x42, 0x49, 0x4c, 0x49, 0x54, 0x59, 0x20, 0x47, 0x41
        /*0010*/ 	.byte	0x54, 0x45, 0x3a, 0x20, 0x53, 0x79, 0x73, 0x74, 0x65, 0x6d, 0x20, 0x73, 0x74, 0x61, 0x62, 0x6c
        /*0020*/ 	.byte	0x65, 0x20, 0x2d, 0x20, 0x61, 0x76, 0x67, 0x5f, 0x4b, 0x45, 0x3d, 0x25, 0x2e, 0x38, 0x66, 0x2c
        /*0030*/ 	.byte	0x20, 0x61, 0x63, 0x74, 0x69, 0x76, 0x65, 0x5f, 0x6e, 0x6f, 0x64, 0x65, 0x73, 0x3d, 0x25, 0x64
        /*0040*/ 	.byte	0x2f, 0x25, 0x64, 0x0a, 0x00
.L_40:


//--------------------- .nv.shared._ZN3cub18CUB_300001_SM_10006detail11EmptyKernelIvEEvv --------------------------
	.section	.nv.shared._ZN3cub18CUB_300001_SM_10006detail11EmptyKernelIvEEvv,"aw",@nobits
	.sectionflags	@""
	.align	16
	.zero		1024


//--------------------- .nv.shared.reserved.0     --------------------------
	.section	.nv.shared.reserved.0,"aw",@nobits
	.weak		__nv_reservedSMEM_offset_0_alias
	.size		__nv_reservedSMEM_offset_0_alias, 0, 64
	.other		__nv_reservedSMEM_offset_0_alias,@"STO_CUDA_RESERVED_SHARED STV_DEFAULT"
__nv_reservedSMEM_offset_0_alias:
	.zero		0
	.zero		64


//--------------------- .nv.global                --------------------------
	.section	.nv.global,"aw",@nobits
.nv.global:
	.type		_ZN34_INTERNAL_328f2a80_4_k_cu_fb4be3e46thrust24THRUST_300001_SM_1000_NS12placeholders2_5E,@object
	.size		_ZN34_INTERNAL_328f2a80_4_k_cu_fb4be3e46thrust24THRUST_300001_SM_1000_NS12placeholders2_5E,(_ZN34_INTERNAL_328f2a80_4_k_cu_fb4be3e44cuda3std3__45__cpo6cbeginE - _ZN34_INTERNAL_328f2a80_4_k_cu_fb4be3e46thrust24THRUST_300001_SM_1000_NS12placeholders2_5E)
_ZN34_INTERNAL_328f2a80_4_k_cu_fb4be3e46thrust24THRUST_300001_SM_1000_NS12placeholders2_5E:
	.zero		1
	.type		_ZN34_INTERNAL_328f2a80_4_k_cu_fb4be3e44cuda3std3__45__cpo6cbeginE,@object
	.size		_ZN34_INTERNAL_328f2a80_4_k_cu_fb4be3e44cuda3std3__45__cpo6cbeginE,(_ZN34_INTERNAL_328f2a80_4_k_cu_fb4be3e44cuda3std6ranges3__45__cpo6cbeginE - _ZN34_INTERNAL_328f2a80_4_k_cu_fb4be3e44cuda3std3__45__cpo6cbeginE)
_ZN34_INTERNAL_328f2a80_4_k_cu_fb4be3e44cuda3std3__45__cpo6cbeginE:
	.zero		1
	.type		_ZN34_INTERNAL_328f2a80_4_k_cu_fb4be3e44cuda3std6ranges3__45__cpo6cbeginE,@object
	.size		_ZN34_INTERNAL_328f2a80_4_k_cu_fb4be3e44cuda3std6ranges3__45__cpo6cbeginE,(_ZN34_INTERNAL_328f2a80_4_k_cu_fb4be3e44cuda3std3__48in_placeE - _ZN34_INTERNAL_328f2a80_4_k_cu_fb4be3e44cuda3std6ranges3__45__cpo6cbeginE)
_ZN34_INTERNAL_328f2a80_4_k_cu_fb4be3e44cuda3std6ranges3__45__cpo6cbeginE:
	.zero		1
	.type		_ZN34_INTERNAL_328f2a80_4_k_cu_fb4be3e44cuda3std3__48in_placeE,@object
	.size		_ZN34_INTERNAL_328f2a80_4_k_cu_fb4be3e44cuda3std3__48in_placeE,(_ZN34_INTERNAL_328f2a80_4_k_cu_fb4be3e44cuda3std6ranges3__45__cpo4sizeE - _ZN34_INTERNAL_328f2a80_4_k_cu_fb4be3e44cuda3std3__48in_placeE)
_ZN34_INTERNAL_328f2a80_4_k_cu_fb4be3e44cuda3std3__48in_placeE:
	.zero		1
	.type		_ZN34_INTERNAL_328f2a80_4_k_cu_fb4be3e44cuda3std6ranges3__45__cpo4sizeE,@object
	.size		_ZN34_INTERNAL_328f2a80_4_k_cu_fb4be3e44cuda3std6ranges3__45__cpo4sizeE,(_ZN34_INTERNAL_328f2a80_4_k_cu_fb4be3e46thrust24THRUST_300001_SM_1000_NS12placeholders2_9E - _ZN34_INTERNAL_328f2a80_4_k_cu_fb4be3e44cuda3std6ranges3__45__cpo4sizeE)
_ZN34_INTERNAL_328f2a80_4_k_cu_fb4be3e44cuda3std6ranges3__45__cpo4sizeE:
	.zero		1
	.type		_ZN34_INTERNAL_328f2a80_4_k_cu_fb4be3e46thrust24THRUST_300001_SM_1000_NS12placeholders2_9E,@object
	.size		_ZN34_INTERNAL_328f2a80_4_k_cu_fb4be3e46thrust24THRUST_300001_SM_1000_NS12placeholders2_9E,(_ZN34_INTERNAL_328f2a80_4_k_cu_fb4be3e44cuda3std3__45__cpo7crbeginE - _ZN34_INTERNAL_328f2a80_4_k_cu_fb4be3e46thrust24THRUST_300001_SM_1000_NS12placeholders2_9E)
_ZN34_INTERNAL_328f2a80_4_k_cu_fb4be3e46thrust24THRUST_300001_SM_1000_NS12placeholders2_9E:
	.zero		1
	.type		_ZN34_INTERNAL_328f2a80_4_k_cu_fb4be3e44cuda3std3__45__cpo7crbeginE,@object
	.size		_ZN34_INTERNAL_328f2a80_4_k_cu_fb4be3e44cuda3std3__45__cpo7crbeginE,(_ZN34_INTERNAL_328f2a80_4_k_cu_fb4be3e44cuda3std6ranges3__45__cpo4nextE - _ZN34_INTERNAL_328f2a80_4_k_cu_fb4be3e44cuda3std3__45__cpo7crbeginE)
_ZN34_INTERNAL_328f2a80_4_k_cu_fb4be3e44cuda3std3__45__cpo7crbeginE:
	.zero		1
	.type		_ZN34_INTERNAL_328f2a80_4_k_cu_fb4be3e44cuda3std6ranges3__45__cpo4nextE,@object
	.size		_ZN34_INTERNAL_328f2a80_4_k_cu_fb4be3e44cuda3std6ranges3__45__cpo4nextE,(_ZN34_INTERNAL_328f2a80_4_k_cu_fb4be3e44cuda3std6ranges3__45__cpo4swapE - _ZN34_INTERNAL_328f2a80_4_k_cu_fb4be3e44cuda3std6ranges3__45__cpo4nextE)
_ZN34_INTERNAL_328f2a80_4_k_cu_fb4be3e44cuda3std6ranges3__45__cpo4nextE:
	.zero		1
	.type		_ZN34_INTERNAL_328f2a80_4_k_cu_fb4be3e44cuda3std6ranges3__45__cpo4swapE,@object
	.size		_ZN34_INTERNAL_328f2a80_4_k_cu_fb4be3e44cuda3std6ranges3__45__cpo4swapE,(_ZN34_INTERNAL_328f2a80_4_k_cu_fb4be3e46thrust24THRUST_300001_SM_1000_NS12placeholders2_1E - _ZN34_INTERNAL_328f2a80_4_k_cu_fb4be3e44cuda3std6ranges3__45__cpo4swapE)
_ZN34_INTERNAL_328f2a80_4_k_cu_fb4be3e44cuda3std6ranges3__45__cpo4swapE:
	.zero		1
	.type		_ZN34_INTERNAL_328f2a80_4_k_cu_fb4be3e46thrust24THRUST_300001_SM_1000_NS12placeholders2_1E,@object
	.size		_ZN34_INTERNAL_328f2a80_4_k_cu_fb4be3e46thrust24THRUST_300001_SM_1000_NS12placeholders2_1E,(_ZN34_INTERNAL_328f2a80_4_k_cu_fb4be3e46thrust24THRUST_300001_SM_1000_NS12placeholders2_3E - _ZN34_INTERNAL_328f2a80_4_k_cu_fb4be3e46thrust24THRUST_300001_SM_1000_NS12placeholders2_1E)
_ZN34_INTERNAL_328f2a80_4_k_cu_fb4be3e46thrust24THRUST_300001_SM_1000_NS12placeholders2_1E:
	.zero		1
	.type		_ZN34_INTERNAL_328f2a80_4_k_cu_fb4be3e46thrust24THRUST_300001_SM_1000_NS12placeholders2_3E,@object
	.size		_ZN34_INTERNAL_328f2a80_4_k_cu_fb4be3e46thrust24THRUST_300001_SM_1000_NS12placeholders2_3E,(_ZN34_INTERNAL_328f2a80_4_k_cu_fb4be3e44cuda3std3__45__cpo5beginE - _ZN34_INTERNAL_328f2a80_4_k_cu_fb4be3e46thrust24THRUST_300001_SM_1000_NS12placeholders2_3E)
_ZN34_INTERNAL_328f2a80_4_k_cu_fb4be3e46thrust24THRUST_300001_SM_1000_NS12placeholders2_3E:
	.zero		1
	.type		_ZN34_INTERNAL_328f2a80_4_k_cu_fb4be3e44cuda3std3__45__cpo5beginE,@object
	.size		_ZN34_INTERNAL_328f2a80_4_k_cu_fb4be3e44cuda3std3__45__cpo5beginE,(_ZN34_INTERNAL_328f2a80_4_k_cu_fb4be3e44cuda3std6ranges3__45__cpo5beginE - _ZN34_INTERNAL_328f2a80_4_k_cu_fb4be3e44cuda3std3__45__cpo5beginE)
_ZN34_INTERNAL_328f2a80_4_k_cu_fb4be3e44cuda3std3__45__cpo5beginE:
	.zero		1
	.type		_ZN34_INTERNAL_328f2a80_4_k_cu_fb4be3e44cuda3std6ranges3__45__cpo5beginE,@object
	.size		_ZN34_INTERNAL_328f2a80_4_k_cu_fb4be3e44cuda3std6ranges3__45__cpo5beginE,(_ZN34_INTERNAL_328f2a80_4_k_cu_fb4be3e44cuda3std3__436_GLOBAL__N__328f2a80_4_k_cu_fb4be3e46ignoreE - _ZN34_INTERNAL_328f2a80_4_k_cu_fb4be3e44cuda3std6ranges3__45__cpo5beginE)
_ZN34_INTERNAL_328f2a80_4_k_cu_fb4be3e44cuda3std6ranges3__45__cpo5beginE:
	.zero		1
	.type		_ZN34_INTERNAL_328f2a80_4_k_cu_fb4be3e44cuda3std3__436_GLOBAL__N__328f2a80_4_k_cu_fb4be3e46ignoreE,@object
	.size		_ZN34_INTERNAL_328f2a80_4_k_cu_fb4be3e44cuda3std3__436_GLOBAL__N__328f2a80_4_k_cu_fb4be3e46ignoreE,(_ZN34_INTERNAL_328f2a80_4_k_cu_fb4be3e44cuda3std6ranges3__45__cpo4dataE - _ZN34_INTERNAL_328f2a80_4_k_cu_fb4be3e44cuda3std3__436_GLOBAL__N__328f2a80_4_k_cu_fb4be3e46ignoreE)
_ZN34_INTERNAL_328f2a80_4_k_cu_fb4be3e44cuda3std3__436_GLOBAL__N__328f2a80_4_k_cu_fb4be3e46ignoreE:
	.zero		1
	.type		_ZN34_INTERNAL_328f2a80_4_k_cu_fb4be3e44cuda3std6ranges3__45__cpo4dataE,@object
	.size		_ZN34_INTERNAL_328f2a80_4_k_cu_fb4be3e44cuda3std6ranges3__45__cpo4dataE,(_ZN34_INTERNAL_328f2a80_4_k_cu_fb4be3e46thrust24THRUST_300001_SM_1000_NS12placeholders2_7E - _ZN34_INTERNAL_328f2a80_4_k_cu_fb4be3e44cuda3std6ranges3__45__cpo4dataE)
_ZN34_INTERNAL_328f2a80_4_k_cu_fb4be3e44cuda3std6ranges3__45__cpo4dataE:
	.zero		1
	.type		_ZN34_INTERNAL_328f2a80_4_k_cu_fb4be3e46thrust24THRUST_300001_SM_1000_NS12placeholders2_7E,@object
	.size		_ZN34_INTERNAL_328f2a80_4_k_cu_fb4be3e46thrust24THRUST_300001_SM_1000_NS12placeholders2_7E,(_ZN34_INTERNAL_328f2a80_4_k_cu_fb4be3e44cuda3std3__45__cpo6rbeginE - _ZN34_INTERNAL_328f2a80_4_k_cu_fb4be3e46thrust24THRUST_300001_SM_1000_NS12placeholders2_7E)
_ZN34_INTERNAL_328f2a80_4_k_cu_fb4be3e46thrust24THRUST_300001_SM_1000_NS12placeholders2_7E:
	.zero		1
	.type		_ZN34_INTERNAL_328f2a80_4_k_cu_fb4be3e44cuda3std3__45__cpo6rbeginE,@object
	.size		_ZN34_INTERNAL_328f2a80_4_k_cu_fb4be3e44cuda3std3__45__cpo6rbeginE,(_ZN34_INTERNAL_328f2a80_4_k_cu_fb4be3e44cuda3std6ranges3__45__cpo7advanceE - _ZN34_INTERNAL_328f2a80_4_k_cu_fb4be3e44cuda3std3__45__cpo6rbeginE)
_ZN34_INTERNAL_328f2a80_4_k_cu_fb4be3e44cuda3std3__45__cpo6rbeginE:
	.zero		1
	.type		_ZN34_INTERNAL_328f2a80_4_k_cu_fb4be3e44cuda3std6ranges3__45__cpo7advanceE,@object
	.size		_ZN34_INTERNAL_328f2a80_4_k_cu_fb4be3e44cuda3std6ranges3__45__cpo7advanceE,(_ZN34_INTERNAL_328f2a80_4_k_cu_fb4be3e44cuda3std3__47nulloptE - _ZN34_INTERNAL_328f2a80_4_k_cu_fb4be3e44cuda3std6ranges3__45__cpo7advanceE)
_ZN34_INTERNAL_328f2a80_4_k_cu_fb4be3e44cuda3std6ranges3__45__cpo7advanceE:
	.zero		1
	.type		_ZN34_INTERNAL_328f2a80_4_k_cu_fb4be3e44cuda3std3__47nulloptE,@object
	.size		_ZN34_INTERNAL_328f2a80_4_k_cu_fb4be3e44cuda3std3__47nulloptE,(_ZN34_INTERNAL_328f2a80_4_k_cu_fb4be3e44cuda3std6ranges3__45__cpo8distanceE - _ZN34_INTERNAL_328f2a80_4_k_cu_fb4be3e44cuda3std3__47nulloptE)
_ZN34_INTERNAL_328f2a80_4_k_cu_fb4be3e44cuda3std3__47nulloptE:
	.zero		1
	.type		_ZN34_INTERNAL_328f2a80_4_k_cu_fb4be3e44cuda3std6ranges3__45__cpo8distanceE,@object
	.size		_ZN34_INTERNAL_328f2a80_4_k_cu_fb4be3e44cuda3std6ranges3__45__cpo8distanceE,(_ZN34_INTERNAL_328f2a80_4_k_cu_fb4be3e46thrust24THRUST_300001_SM_1000_NS12placeholders2_6E - _ZN34_INTERNAL_328f2a80_4_k_cu_fb4be3e44cuda3std6ranges3__45__cpo8distanceE)
_ZN34_INTERNAL_328f2a80_4_k_cu_fb4be3e44cuda3std6ranges3__45__cpo8distanceE:
	.zero		1
	.type		_ZN34_INTERNAL_328f2a80_4_k_cu_fb4be3e46thrust24THRUST_300001_SM_1000_NS12placeholders2_6E,@object
	.size		_ZN34_INTERNAL_328f2a80_4_k_cu_fb4be3e46thrust24THRUST_300001_SM_1000_NS12placeholders2_6E,(_ZN34_INTERNAL_328f2a80_4_k_cu_fb4be3e44cuda3std3__45__cpo4cendE - _ZN34_INTERNAL_328f2a80_4_k_cu_fb4be3e46thrust24THRUST_300001_SM_1000_NS12placeholders2_6E)
_ZN34_INTERNAL_328f2a80_4_k_cu_fb4be3e46thrust24THRUST_300001_SM_1000_NS12placeholders2_6E:
	.zero		1
	.type		_ZN34_INTERNAL_328f2a80_4_k_cu_fb4be3e44cuda3std3__45__cpo4cendE,@object
	.size		_ZN34_INTERNAL_328f2a80_4_k_cu_fb4be3e44cuda3std3__45__cpo4cendE,(_ZN34_INTERNAL_328f2a80_4_k_cu_fb4be3e44cuda3std6ranges3__45__cpo4cendE - _ZN34_INTERNAL_328f2a80_4_k_cu_fb4be3e44cuda3std3__45__cpo4cendE)
_ZN34_INTERNAL_328f2a80_4_k_cu_fb4be3e44cuda3std3__45__cpo4cendE:
	.zero		1
	.type		_ZN34_INTERNAL_328f2a80_4_k_cu_fb4be3e44cuda3std6ranges3__45__cpo4cendE,@object
	.size		_ZN34_INTERNAL_328f2a80_4_k_cu_fb4be3e44cuda3std6ranges3__45__cpo4cendE,(_ZN34_INTERNAL_328f2a80_4_k_cu_fb4be3e44cuda3std3__420unreachable_sentinelE - _ZN34_INTERNAL_328f2a80_4_k_cu_fb4be3e44cuda3std6ranges3__45__cpo4cendE)
_ZN34_INTERNAL_328f2a80_4_k_cu_fb4be3e44cuda3std6ranges3__45__cpo4cendE:
	.zero		1
	.type		_ZN34_INTERNAL_328f2a80_4_k_cu_fb4be3e44cuda3std3__420unreachable_sentinelE,@object
	.size		_ZN34_INTERNAL_328f2a80_4_k_cu_fb4be3e44cuda3std3__420unreachable_sentinelE,(_ZN34_INTERNAL_328f2a80_4_k_cu_fb4be3e44cuda3std6ranges3__45__cpo5ssizeE - _ZN34_INTERNAL_328f2a80_4_k_cu_fb4be3e44cuda3std3__420unreachable_sentinelE)
_ZN34_INTERNAL_328f2a80_4_k_cu_fb4be3e44cuda3std3__420unreachable_sentinelE:
	.zero		1
	.type		_ZN34_INTERNAL_328f2a80_4_k_cu_fb4be3e44cuda3std6ranges3__45__cpo5ssizeE,@object
	.size		_ZN34_INTERNAL_328f2a80_4_k_cu_fb4be3e44cuda3std6ranges3__45__cpo5ssizeE,(_ZN34_INTERNAL_328f2a80_4_k_cu_fb4be3e46thrust24THRUST_300001_SM_1000_NS12placeholders3_10E - _ZN34_INTERNAL_328f2a80_4_k_cu_fb4be3e44cuda3std6ranges3__45__cpo5ssizeE)
_ZN34_INTERNAL_328f2a80_4_k_cu_fb4be3e44cuda3std6ranges3__45__cpo5ssizeE:
	.zero		1
	.type		_ZN34_INTERNAL_328f2a80_4_k_cu_fb4be3e46thrust24THRUST_300001_SM_1000_NS12placeholders3_10E,@object
	.size		_ZN34_INTERNAL_328f2a80_4_k_cu_fb4be3e46thrust24THRUST_300001_SM_1000_NS12placeholders3_10E,(_ZN34_INTERNAL_328f2a80_4_k_cu_fb4be3e44cuda3std3__45__cpo5crendE - _ZN34_INTERNAL_328f2a80_4_k_cu_fb4be3e46thrust24THRUST_300001_SM_1000_NS12placeholders3_10E)
_ZN34_INTERNAL_328f2a80_4_k_cu_fb4be3e46thrust24THRUST_300001_SM_1000_NS12placeholders3_10E:
	.zero		1
	.type		_ZN34_INTERNAL_328f2a80_4_k_cu_fb4be3e44cuda3std3__45__cpo5crendE,@object
	.size		_ZN34_INTERNAL_328f2a80_4_k_cu_fb4be3e44cuda3std3__45__cpo5crendE,(_ZN34_INTERNAL_328f2a80_4_k_cu_fb4be3e44cuda3std6ranges3__45__cpo4prevE - _ZN34_INTERNAL_328f2a80_4_k_cu_fb4be3e44cuda3std3__45__cpo5crendE)
_ZN34_INTERNAL_328f2a80_4_k_cu_fb4be3e44cuda3std3__45__cpo5crendE:
	.zero		1
	.type		_ZN34_INTERNAL_328f2a80_4_k_cu_fb4be3e44cuda3std6ranges3__45__cpo4prevE,@object
	.size		_ZN34_INTERNAL_328f2a80_4_k_cu_fb4be3e44cuda3std6ranges3__45__cpo4prevE,(_ZN34_INTERNAL_328f2a80_4_k_cu_fb4be3e44cuda3std6ranges3__45__cpo9iter_moveE - _ZN34_INTERNAL_328f2a80_4_k_cu_fb4be3e44cuda3std6ranges3__45__cpo4prevE)
_ZN34_INTERNAL_328f2a80_4_k_cu_fb4be3e44cuda3std6ranges3__45__cpo4prevE:
	.zero		1
	.type		_ZN34_INTERNAL_328f2a80_4_k_cu_fb4be3e44cuda3std6ranges3__45__cpo9iter_moveE,@object
	.size		_ZN34_INTERNAL_328f2a80_4_k_cu_fb4be3e44cuda3std6ranges3__45__cpo9iter_moveE,(_ZN34_INTERNAL_328f2a80_4_k_cu_fb4be3e46thrust24THRUST_300001_SM_1000_NS12placeholders2_2E - _ZN34_INTERNAL_328f2a80_4_k_cu_fb4be3e44cuda3std6ranges3__45__cpo9iter_moveE)
_ZN34_INTERNAL_328f2a80_4_k_cu_fb4be3e44cuda3std6ranges3__45__cpo9iter_moveE:
	.zero		1
	.type		_ZN34_INTERNAL_328f2a80_4_k_cu_fb4be3e46thrust24THRUST_300001_SM_1000_NS12placeholders2_2E,@object
	.size		_ZN34_INTERNAL_328f2a80_4_k_cu_fb4be3e46thrust24THRUST_300001_SM_1000_NS12placeholders2_2E,(_ZN34_INTERNAL_328f2a80_4_k_cu_fb4be3e46thrust24THRUST_300001_SM_1000_NS12placeholders2_4E - _ZN34_INTERNAL_328f2a80_4_k_cu_fb4be3e46thrust24THRUST_300001_SM_1000_NS12placeholders2_2E)
_ZN34_INTERNAL_328f2a80_4_k_cu_fb4be3e46thrust24THRUST_300001_SM_1000_NS12placeholders2_2E:
	.zero		1
	.type		_ZN34_INTERNAL_328f2a80_4_k_cu_fb4be3e46thrust24THRUST_300001_SM_1000_NS12placeholders2_4E,@object
	.size		_ZN34_INTERNAL_328f2a80_4_k_cu_fb4be3e46thrust24THRUST_300001_SM_1000_NS12placeholders2_4E,(_ZN34_INTERNAL_328f2a80_4_k_cu_fb4be3e44cuda3std3__45__cpo3endE - _ZN34_INTERNAL_328f2a80_4_k_cu_fb4be3e46thrust24THRUST_300001_SM_1000_NS12placeholders2_4E)
_ZN34_INTERNAL_328f2a80_4_k_cu_fb4be3e46thrust24THRUST_300001_SM_1000_NS12placeholders2_4E:
	.zero		1
	.type		_ZN34_INTERNAL_328f2a80_4_k_cu_fb4be3e44cuda3std3__45__cpo3endE,@object
	.size		_ZN34_INTERNAL_328f2a80_4_k_cu_fb4be3e44cuda3std3__45__cpo3endE,(_ZN34_INTERNAL_328f2a80_4_k_cu_fb4be3e44cuda3std6ranges3__45__cpo3endE - _ZN34_INTERNAL_328f2a80_4_k_cu_fb4be3e44cuda3std3__45__cpo3endE)
_ZN34_INTERNAL_328f2a80_4_k_cu_fb4be3e44cuda3std3__45__cpo3endE:
	.zero		1
	.type		_ZN34_INTERNAL_328f2a80_4_k_cu_fb4be3e44cuda3std6ranges3__45__cpo3endE,@object
	.size		_ZN34_INTERNAL_328f2a80_4_k_cu_fb4be3e44cuda3std6ranges3__45__cpo3endE,(_ZN34_INTERNAL_328f2a80_4_k_cu_fb4be3e44cuda3std3__419piecewise_constructE - _ZN34_INTERNAL_328f2a80_4_k_cu_fb4be3e44cuda3std6ranges3__45__cpo3endE)
_ZN34_INTERNAL_328f2a80_4_k_cu_fb4be3e44cuda3std6ranges3__45__cpo3endE:
	.zero		1
	.type		_ZN34_INTERNAL_328f2a80_4_k_cu_fb4be3e44cuda3std3__419piecewise_constructE,@object
	.size		_ZN34_INTERNAL_328f2a80_4_k_cu_fb4be3e44cuda3std3__419piecewise_constructE,(_ZN34_INTERNAL_328f2a80_4_k_cu_fb4be3e44cuda3std6ranges3__45__cpo5cdataE - _ZN34_INTERNAL_328f2a80_4_k_cu_fb4be3e44cuda3std3__419piecewise_constructE)
_ZN34_INTERNAL_328f2a80_4_k_cu_fb4be3e44cuda3std3__419piecewise_constructE:
	.zero		1
	.type		_ZN34_INTERNAL_328f2a80_4_k_cu_fb4be3e44cuda3std6ranges3__45__cpo5cdataE,@object
	.size		_ZN34_INTERNAL_328f2a80_4_k_cu_fb4be3e44cuda3std6ranges3__45__cpo5cdataE,(_ZN34_INTERNAL_328f2a80_4_k_cu_fb4be3e46thrust24THRUST_300001_SM_1000_NS12placeholders2_8E - _ZN34_INTERNAL_328f2a80_4_k_cu_fb4be3e44cuda3std6ranges3__45__cpo5cdataE)
_ZN34_INTERNAL_328f2a80_4_k_cu_fb4be3e44cuda3std6ranges3__45__cpo5cdataE:
	.zero		1
	.type		_ZN34_INTERNAL_328f2a80_4_k_cu_fb4be3e46thrust24THRUST_300001_SM_1000_NS12placeholders2_8E,@object
	.size		_ZN34_INTERNAL_328f2a80_4_k_cu_fb4be3e46thrust24THRUST_300001_SM_1000_NS12placeholders2_8E,(_ZN34_INTERNAL_328f2a80_4_k_cu_fb4be3e44cuda3std3__45__cpo4rendE - _ZN34_INTERNAL_328f2a80_4_k_cu_fb4be3e46thrust24THRUST_300001_SM_1000_NS12placeholders2_8E)
_ZN34_INTERNAL_328f2a80_4_k_cu_fb4be3e46thrust24THRUST_300001_SM_1000_NS12placeholders2_8E:
	.zero		1
	.type		_ZN34_INTERNAL_328f2a80_4_k_cu_fb4be3e44cuda3std3__45__cpo4rendE,@object
	.size		_ZN34_INTERNAL_328f2a80_4_k_cu_fb4be3e44cuda3std3__45__cpo4rendE,(_ZN34_INTERNAL_328f2a80_4_k_cu_fb4be3e44cuda3std6ranges3__45__cpo9iter_swapE - _ZN34_INTERNAL_328f2a80_4_k_cu_fb4be3e44cuda3std3__45__cpo4rendE)
_ZN34_INTERNAL_328f2a80_4_k_cu_fb4be3e44cuda3std3__45__cpo4rendE:
	.zero		1
	.type		_ZN34_INTERNAL_328f2a80_4_k_cu_fb4be3e44cuda3std6ranges3__45__cpo9iter_swapE,@object
	.size		_ZN34_INTERNAL_328f2a80_4_k_cu_fb4be3e44cuda3std6ranges3__45__cpo9iter_swapE,(_ZN34_INTERNAL_328f2a80_4_k_cu_fb4be3e44cuda3std3__48unexpectE - _ZN34_INTERNAL_328f2a80_4_k_cu_fb4be3e44cuda3std6ranges3__45__cpo9iter_swapE)
_ZN34_INTERNAL_328f2a80_4_k_cu_fb4be3e44cuda3std6ranges3__45__cpo9iter_swapE:
	.zero		1
	.type		_ZN34_INTERNAL_328f2a80_4_k_cu_fb4be3e44cuda3std3__48unexpectE,@object
	.size		_ZN34_INTERNAL_328f2a80_4_k_cu_fb4be3e44cuda3std3__48unexpectE,(_ZN34_INTERNAL_328f2a80_4_k_cu_fb4be3e46thrust24THRUST_300001_SM_1000_NS6system6detail10sequential3seqE - _ZN34_INTERNAL_328f2a80_4_k_cu_fb4be3e44cuda3std3__48unexpectE)
_ZN34_INTERNAL_328f2a80_4_k_cu_fb4be3e44cuda3std3__48unexpectE:
	.zero		1
	.type		_ZN34_INTERNAL_328f2a80_4_k_cu_fb4be3e46thrust24THRUST_300001_SM_1000_NS6system6detail10sequential3seqE,@object
	.size		_ZN34_INTERNAL_328f2a80_4_k_cu_fb4be3e46thrust24THRUST_300001_SM_1000_NS6system6detail10sequential3seqE,(.L_29 - _ZN34_INTERNAL_328f2a80_4_k_cu_fb4be3e46thrust24THRUST_300001_SM_1000_NS6system6detail10sequential3seqE)
_ZN34_INTERNAL_328f2a80_4_k_cu_fb4be3e46thrust24THRUST_300001_SM_1000_NS6system6detail10sequential3seqE:
	.zero		1
.L_29:


//--------------------- .nv.shared.force_pass_with_stability_kernel --------------------------
	.section	.nv.shared.force_pass_with_stability_kernel,"aw",@nobits
	.sectionflags	@""
	.align	16
	.zero		1024


//--------------------- .nv.shared.check_stability_kernel --------------------------
	.section	.nv.shared.check_stability_kernel,"aw",@nobits
	.sectionflags	@""
	.align	16
	.zero		1024


//--------------------- .nv.shared.reduce_kinetic_energy_kernel --------------------------
	.section	.nv.shared.reduce_kinetic_energy_kernel,"aw",@nobits
	.sectionflags	@""
	.align	16
	.zero		1024


//--------------------- .nv.shared.calculate_kinetic_energy_kernel --------------------------
	.section	.nv.shared.calculate_kinetic_energy_kernel,"aw",@nobits
	.sectionflags	@""
	.align	16
	.zero		1024


//--------------------- .nv.constant0._ZN3cub18CUB_300001_SM_10006detail11EmptyKernelIvEEvv --------------------------
	.section	.nv.constant0._ZN3cub18CUB_300001_SM_10006detail11EmptyKernelIvEEvv,"a",@progbits
	.sectionflags	@""
	.align	4
.nv.constant0._ZN3cub18CUB_300001_SM_10006detail11EmptyKernelIvEEvv:
	.zero		896


//--------------------- .nv.constant0.force_pass_with_stability_kernel --------------------------
	.section	.nv.constant0.force_pass_with_stability_kernel,"a",@progbits
	.sectionflags	@""
	.align	4
.nv.constant0.force_pass_with_stability_kernel:
	.zero		1056


//--------------------- .nv.constant0.check_stability_kernel --------------------------
	.section	.nv.constant0.check_stability_kernel,"a",@progbits
	.sectionflags	@""
	.align	4
.nv.constant0.check_stability_kernel:
	.zero		932


//--------------------- .nv.constant0.reduce_kinetic_energy_kernel --------------------------
	.section	.nv.constant0.reduce_kinetic_energy_kernel,"a",@progbits
	.sectionflags	@""
	.align	4
.nv.constant0.reduce_kinetic_energy_kernel:
	.zero		936


//--------------------- .nv.constant0.calculate_kinetic_energy_kernel --------------------------
	.section	.nv.constant0.calculate_kinetic_energy_kernel,"a",@progbits
	.sectionflags	@""
	.align	4
.nv.constant0.calculate_kinetic_energy_kernel:
	.zero		952


//--------------------- SYMBOLS --------------------------

	.type		.nv.reservedSmem.offset0,@object
	.size		.nv.reservedSmem.offset0,0x4
	.type		.nv.reservedSmem.cap,@object
	.size		.nv.reservedSmem.cap,0x4
	.type		vprintf,@function
